	.target	sm_100a

	.elftype	@"ET_EXEC"


//--------------------- .note.nv.tkinfo           --------------------------
	.section	.note.nv.tkinfo,"",@"SHT_NOTE"
	.sectionflags	@"SHF_NOTE_NV_TKINFO"
	.tkinfo
        /*0018*/ 	.word	0x00000002
        /*0030*/ 	.string	""
        /*0030*/ 	.string	"ptxas"
        /*0030*/ 	.string	"Cuda compilation tools, release 13.0, V13.0.88"
        /*0030*/ 	.string	"Build cuda_13.0.r13.0/compiler.36424714_0"
        /*0030*/ 	.string	"-arch sm_100a -m 64 "



//--------------------- .note.nv.cuinfo           --------------------------
	.section	.note.nv.cuinfo,"",@"SHT_NOTE"
	.sectionflags	@"SHF_NOTE_NV_CUINFO"
        /*0018*/ 	.short	0x0002
        /*001a*/ 	.short	0x0064
        /*001c*/ 	.short	0x0082
	.zero		2


//--------------------- .nv.info                  --------------------------
	.section	.nv.info,"",@"SHT_CUDA_INFO"
	.align	4


	//----- nvinfo : EIATTR_REGCOUNT
	.align		4
        /*0000*/ 	.byte	0x04, 0x2f
        /*0002*/ 	.short	(.L_19 - .L_18)
	.align		4
.L_18:
        /*0004*/ 	.word	index@(_ZN7cutlass13device_kernelINS_4gemm6kernel13GemmUniversalIN4cute5tupleIJiiiiEEENS1_10collective13CollectiveMmaINS1_35MainloopSm100TmaUmmaWarpSpecializedILi6ELi2ELi4ENS5_IJNS4_1CILi1EEESB_SB_EEEEENS5_IJNSA_ILi128EEESE_SE_EEEaNS5_IJlSB_lEEEaSG_NS4_8TiledMMAINS4_8MMA_AtomIJNS4_15SM100_MMA_S8_SSIaaiLi128ELi128ELNS4_4UMMA5MajorE0ELSL_0ELNSK_8SaturateE0EEEEEENS4_6LayoutISC_NS5_IJNSA_ILi0EEESQ_SQ_EEEEENS5_IJNS4_10UnderscoreEST_ST_EEEEENS4_13SM90_TMA_LOADENS4_14ComposedLayoutINS4_7SwizzleILi3ELi4ELi3EEENS4_18smem_ptr_flag_bitsILi8EEENSP_INS5_IJNSA_ILi8EEESE_EEENS5_IJSE_SB_EEEEEEEvNS4_8identityESW_S16_vS17_EENS_8epilogue10collective18CollectiveEpilogueINS19_23Sm100TmaWarpSpecializedILi2ELi2ELi64ELb0ELb0EEEJSF_NS5_IJNSP_ISE_SB_EENSP_INSA_ILi64EEESB_EEEEEaSG_aSG_NS19_6fusion15FusionCallbacksIS1D_NS1I_17LinearCombinationIaiaiLNS_15FloatRoundStyleE2EEESF_S1H_JEEENS4_5SM1004TMEM4LOAD26SM100_TMEM_LOAD_32dp32b64xESW_NSX_INSY_ILi2ELi4ELi3EEES11_NSP_INS5_IJS12_S1F_EEENS5_IJS1F_SB_EEEEEEENS4_39AutoVectorizingCopyWithAssumedAlignmentILi128EEENS4_14SM90_TMA_STOREES1W_S1Y_S1Y_EEEvvEEEEvNT_6ParamsE)
        /*0008*/ 	.word	0x000000af


	//----- nvinfo : EIATTR_FRAME_SIZE
	.align		4
.L_19:
        /*000c*/ 	.byte	0x04, 0x11
        /*000e*/ 	.short	(.L_21 - .L_20)
	.align		4
.L_20:
        /*0010*/ 	.word	index@($__internal_2_$__cuda_sm10x_tcgen05_guardrail_trap_unallocated_columns_being_dealloced)
        /*0014*/ 	.word	0x00000000


	//----- nvinfo : EIATTR_FRAME_SIZE
	.align		4
.L_21:
        /*0018*/ 	.byte	0x04, 0x11
        /*001a*/ 	.short	(.L_23 - .L_22)
	.align		4
.L_22:
        /*001c*/ 	.word	index@($__internal_1_$__cuda_sm10x_tcgen05_guardrail_trap_phase_invalid_during_alloc)
        /*0020*/ 	.word	0x00000000


	//----- nvinfo : EIATTR_FRAME_SIZE
	.align		4
.L_23:
        /*0024*/ 	.byte	0x04, 0x11
        /*0026*/ 	.short	(.L_25 - .L_24)
	.align		4
.L_24:
        /*0028*/ 	.word	index@($__internal_0_$__cuda_sm10x_tcgen05_guardrail_trap_col_being_dealloced_not_returned_by_alloc)
        /*002c*/ 	.word	0x00000000


	//----- nvinfo : EIATTR_FRAME_SIZE
	.align		4
.L_25:
        /*0030*/ 	.byte	0x04, 0x11
        /*0032*/ 	.short	(.L_27 - .L_26)
	.align		4
.L_26:
        /*0034*/ 	.word	index@(_ZN7cutlass13device_kernelINS_4gemm6kernel13GemmUniversalIN4cute5tupleIJiiiiEEENS1_10collective13CollectiveMmaINS1_35MainloopSm100TmaUmmaWarpSpecializedILi6ELi2ELi4ENS5_IJNS4_1CILi1EEESB_SB_EEEEENS5_IJNSA_ILi128EEESE_SE_EEEaNS5_IJlSB_lEEEaSG_NS4_8TiledMMAINS4_8MMA_AtomIJNS4_15SM100_MMA_S8_SSIaaiLi128ELi128ELNS4_4UMMA5MajorE0ELSL_0ELNSK_8SaturateE0EEEEEENS4_6LayoutISC_NS5_IJNSA_ILi0EEESQ_SQ_EEEEENS5_IJNS4_10UnderscoreEST_ST_EEEEENS4_13SM90_TMA_LOADENS4_14ComposedLayoutINS4_7SwizzleILi3ELi4ELi3EEENS4_18smem_ptr_flag_bitsILi8EEENSP_INS5_IJNSA_ILi8EEESE_EEENS5_IJSE_SB_EEEEEEEvNS4_8identityESW_S16_vS17_EENS_8epilogue10collective18CollectiveEpilogueINS19_23Sm100TmaWarpSpecializedILi2ELi2ELi64ELb0ELb0EEEJSF_NS5_IJNSP_ISE_SB_EENSP_INSA_ILi64EEESB_EEEEEaSG_aSG_NS19_6fusion15FusionCallbacksIS1D_NS1I_17LinearCombinationIaiaiLNS_15FloatRoundStyleE2EEESF_S1H_JEEENS4_5SM1004TMEM4LOAD26SM100_TMEM_LOAD_32dp32b64xESW_NSX_INSY_ILi2ELi4ELi3EEES11_NSP_INS5_IJS12_S1F_EEENS5_IJS1F_SB_EEEEEEENS4_39AutoVectorizingCopyWithAssumedAlignmentILi128EEENS4_14SM90_TMA_STOREES1W_S1Y_S1Y_EEEvvEEEEvNT_6ParamsE)
        /*0038*/ 	.word	0x00000000


	//----- nvinfo : EIATTR_MIN_STACK_SIZE
	.align		4
.L_27:
        /*003c*/ 	.byte	0x04, 0x12
        /*003e*/ 	.short	(.L_29 - .L_28)
	.align		4
.L_28:
        /*0040*/ 	.word	index@(_ZN7cutlass13device_kernelINS_4gemm6kernel13GemmUniversalIN4cute5tupleIJiiiiEEENS1_10collective13CollectiveMmaINS1_35MainloopSm100TmaUmmaWarpSpecializedILi6ELi2ELi4ENS5_IJNS4_1CILi1EEESB_SB_EEEEENS5_IJNSA_ILi128EEESE_SE_EEEaNS5_IJlSB_lEEEaSG_NS4_8TiledMMAINS4_8MMA_AtomIJNS4_15SM100_MMA_S8_SSIaaiLi128ELi128ELNS4_4UMMA5MajorE0ELSL_0ELNSK_8SaturateE0EEEEEENS4_6LayoutISC_NS5_IJNSA_ILi0EEESQ_SQ_EEEEENS5_IJNS4_10UnderscoreEST_ST_EEEEENS4_13SM90_TMA_LOADENS4_14ComposedLayoutINS4_7SwizzleILi3ELi4ELi3EEENS4_18smem_ptr_flag_bitsILi8EEENSP_INS5_IJNSA_ILi8EEESE_EEENS5_IJSE_SB_EEEEEEEvNS4_8identityESW_S16_vS17_EENS_8epilogue10collective18CollectiveEpilogueINS19_23Sm100TmaWarpSpecializedILi2ELi2ELi64ELb0ELb0EEEJSF_NS5_IJNSP_ISE_SB_EENSP_INSA_ILi64EEESB_EEEEEaSG_aSG_NS19_6fusion15FusionCallbacksIS1D_NS1I_17LinearCombinationIaiaiLNS_15FloatRoundStyleE2EEESF_S1H_JEEENS4_5SM1004TMEM4LOAD26SM100_TMEM_LOAD_32dp32b64xESW_NSX_INSY_ILi2ELi4ELi3EEES11_NSP_INS5_IJS12_S1F_EEENS5_IJS1F_SB_EEEEEEENS4_39AutoVectorizingCopyWithAssumedAlignmentILi128EEENS4_14SM90_TMA_STOREES1W_S1Y_S1Y_EEEvvEEEEvNT_6ParamsE)
        /*0044*/ 	.word	0x00000000
.L_29:


//--------------------- .nv.compat                --------------------------
	.section	.nv.compat,"",@"SHT_CUDA_COMPAT_INFO"
	.align	4
        /*0000*/ 	.byte	0x02, 0x09, 0x01, 0x00, 0x02, 0x02, 0x03, 0x00, 0x02, 0x05, 0x06, 0x00, 0x03, 0x07, 0x01, 0x01
        /*0010*/ 	.byte	0x02, 0x03, 0x01, 0x00, 0x02, 0x06, 0x01, 0x00, 0x04, 0x0b, 0x08, 0x00, 0x01, 0x00, 0x00, 0x00
        /*0020*/ 	.byte	0x00, 0x00, 0x00, 0x00


//--------------------- .nv.info._ZN7cutlass13device_kernelINS_4gemm6kernel13GemmUniversalIN4cute5tupleIJiiiiEEENS1_10collective13CollectiveMmaINS1_35MainloopSm100TmaUmmaWarpSpecializedILi6ELi2ELi4ENS5_IJNS4_1CILi1EEESB_SB_EEEEENS5_IJNSA_ILi128EEESE_SE_EEEaNS5_IJlSB_lEEEaSG_NS4_8TiledMMAINS4_8MMA_AtomIJNS4_15SM100_MMA_S8_SSIaaiLi128ELi128ELNS4_4UMMA5MajorE0ELSL_0ELNSK_8SaturateE0EEEEEENS4_6LayoutISC_NS5_IJNSA_ILi0EEESQ_SQ_EEEEENS5_IJNS4_10UnderscoreEST_ST_EEEEENS4_13SM90_TMA_LOADENS4_14ComposedLayoutINS4_7SwizzleILi3ELi4ELi3EEENS4_18smem_ptr_flag_bitsILi8EEENSP_INS5_IJNSA_ILi8EEESE_EEENS5_IJSE_SB_EEEEEEEvNS4_8identityESW_S16_vS17_EENS_8epilogue10collective18CollectiveEpilogueINS19_23Sm100TmaWarpSpecializedILi2ELi2ELi64ELb0ELb0EEEJSF_NS5_IJNSP_ISE_SB_EENSP_INSA_ILi64EEESB_EEEEEaSG_aSG_NS19_6fusion15FusionCallbacksIS1D_NS1I_17LinearCombinationIaiaiLNS_15FloatRoundStyleE2EEESF_S1H_JEEENS4_5SM1004TMEM4LOAD26SM100_TMEM_LOAD_32dp32b64xESW_NSX_INSY_ILi2ELi4ELi3EEES11_NSP_INS5_IJS12_S1F_EEENS5_IJS1F_SB_EEEEEEENS4_39AutoVectorizingCopyWithAssumedAlignmentILi128EEENS4_14SM90_TMA_STOREES1W_S1Y_S1Y_EEEvvEEEEvNT_6ParamsE --------------------------
	.section	.nv.info._ZN7cutlass13device_kernelINS_4gemm6kernel13GemmUniversalIN4cute5tupleIJiiiiEEENS1_10collective13CollectiveMmaINS1_35MainloopSm100TmaUmmaWarpSpecializedILi6ELi2ELi4ENS5_IJNS4_1CILi1EEESB_SB_EEEEENS5_IJNSA_ILi128EEESE_SE_EEEaNS5_IJlSB_lEEEaSG_NS4_8TiledMMAINS4_8MMA_AtomIJNS4_15SM100_MMA_S8_SSIaaiLi128ELi128ELNS4_4UMMA5MajorE0ELSL_0ELNSK_8SaturateE0EEEEEENS4_6LayoutISC_NS5_IJNSA_ILi0EEESQ_SQ_EEEEENS5_IJNS4_10UnderscoreEST_ST_EEEEENS4_13SM90_TMA_LOADENS4_14ComposedLayoutINS4_7SwizzleILi3ELi4ELi3EEENS4_18smem_ptr_flag_bitsILi8EEENSP_INS5_IJNSA_ILi8EEESE_EEENS5_IJSE_SB_EEEEEEEvNS4_8identityESW_S16_vS17_EENS_8epilogue10collective18CollectiveEpilogueINS19_23Sm100TmaWarpSpecializedILi2ELi2ELi64ELb0ELb0EEEJSF_NS5_IJNSP_ISE_SB_EENSP_INSA_ILi64EEESB_EEEEEaSG_aSG_NS19_6fusion15FusionCallbacksIS1D_NS1I_17LinearCombinationIaiaiLNS_15FloatRoundStyleE2EEESF_S1H_JEEENS4_5SM1004TMEM4LOAD26SM100_TMEM_LOAD_32dp32b64xESW_NSX_INSY_ILi2ELi4ELi3EEES11_NSP_INS5_IJS12_S1F_EEENS5_IJS1F_SB_EEEEEEENS4_39AutoVectorizingCopyWithAssumedAlignmentILi128EEENS4_14SM90_TMA_STOREES1W_S1Y_S1Y_EEEvvEEEEvNT_6ParamsE,"",@"SHT_CUDA_INFO"
	.sectionflags	@""
	.align	4


	//----- nvinfo : EIATTR_CUDA_API_VERSION
	.align		4
        /*0000*/ 	.byte	0x04, 0x37
        /*0002*/ 	.short	(.L_31 - .L_30)
.L_30:
        /*0004*/ 	.word	0x00000082


	//----- nvinfo : EIATTR_KPARAM_INFO
	.align		4
.L_31:
        /*0008*/ 	.byte	0x04, 0x17
        /*000a*/ 	.short	(.L_33 - .L_32)
.L_32:
        /*000c*/ 	.word	0x00000000
        /*0010*/ 	.short	0x0000
        /*0012*/ 	.short	0x0000
        /*0014*/ 	.byte	0x00, 0xf0, 0x01, 0x20


	//----- nvinfo : EIATTR_AT_ENTRY_FRAGMENTS
	.align		4
.L_33:
        /*0018*/ 	.byte	0x04, 0x4f
        /*001a*/ 	.short	(.L_35 - .L_34)


	//   ....[0]....
.L_34:
        /*001c*/ 	.word	0x00000006


	//----- nvinfo : EIATTR_RESERVED_SMEM_USED
	.align		4
.L_35:
        /*0020*/ 	.byte	0x01, 0x41
	.zero		2


	//----- nvinfo : EIATTR_SPARSE_MMA_MASK
	.align		4
        /*0024*/ 	.byte	0x03, 0x50
        /*0026*/ 	.short	0x0000


	//----- nvinfo : EIATTR_TCGEN05_1CTA_USED
	.align		4
        /*0028*/ 	.byte	0x01, 0x51
	.zero		2


	//----- nvinfo : EIATTR_MAXREG_COUNT
	.align		4
        /*002c*/ 	.byte	0x03, 0x1b
        /*002e*/ 	.short	0x00ff


	//----- nvinfo : EIATTR_NUM_BARRIERS
	.align		4
        /*0030*/ 	.byte	0x02, 0x4c
        /*0032*/ 	.byte	0x07
	.zero		1


	//----- nvinfo : EIATTR_EXTERNS
	.align		4
        /*0034*/ 	.byte	0x04, 0x0f
        /*0036*/ 	.short	(.L_37 - .L_36)


	//   ....[0]....
	.align		4
.L_36:
        /*0038*/ 	.word	index@(__assertfail)


	//----- nvinfo : EIATTR_MERCURY_ISA_VERSION
	.align		4
.L_37:
        /*003c*/ 	.byte	0x03, 0x5f
        /*003e*/ 	.short	0x0101


	//----- nvinfo : EIATTR_INT_WARP_WIDE_INSTR_OFFSETS
	.align		4
        /*0040*/ 	.byte	0x04, 0x31
        /*0042*/ 	.short	(.L_39 - .L_38)


	//   ....[0]....
.L_38:
        /*0044*/ 	.word	0x00001dd0


	//   ....[1]....
        /*0048*/ 	.word	0x00003940


	//   ....[2]....
        /*004c*/ 	.word	0x00003960


	//   ....[3]....
        /*0050*/ 	.word	0x00003990


	//   ....[4]....
        /*0054*/ 	.word	0x000042c0


	//   ....[5]....
        /*0058*/ 	.word	0x00004330


	//   ....[6]....
        /*005c*/ 	.word	0x00004510


	//   ....[7]....
        /*0060*/ 	.word	0x00004670


	//----- nvinfo : EIATTR_COOP_GROUP_MASK_REGIDS
	.align		4
.L_39:
        /*0064*/ 	.byte	0x04, 0x29
        /*0066*/ 	.short	(.L_41 - .L_40)


	//   ....[0]....
.L_40:
        /*0068*/ 	.word	0xffffffff


	//   ....[1]....
        /*006c*/ 	.word	0xffffffff


	//   ....[2]....
        /*0070*/ 	.word	0xffffffff


	//   ....[3]....
        /*0074*/ 	.word	0xffffffff


	//   ....[4]....
        /*0078*/ 	.word	0xffffffff


	//   ....[5]....
        /*007c*/ 	.word	0xffffffff


	//   ....[6]....
        /*0080*/ 	.word	0xffffffff


	//   ....[7]....
        /*0084*/ 	.word	0xffffffff


	//   ....[8]....
        /*0088*/ 	.word	0xffffffff


	//   ....[9]....
        /*008c*/ 	.word	0xffffffff


	//   ....[10]....
        /*0090*/ 	.word	0xffffffff


	//   ....[11]....
        /*0094*/ 	.word	0xffffffff


	//   ....[12]....
        /*0098*/ 	.word	0xffffffff


	//----- nvinfo : EIATTR_COOP_GROUP_INSTR_OFFSETS
	.align		4
.L_41:
        /*009c*/ 	.byte	0x04, 0x28
        /*009e*/ 	.short	(.L_43 - .L_42)


	//   ....[0]....
.L_42:
        /*00a0*/ 	.word	0x00000090


	//   ....[1]....
        /*00a4*/ 	.word	0x000004d0


	//   ....[2]....
        /*00a8*/ 	.word	0x00000680


	//   ....[3]....
        /*00ac*/ 	.word	0x000007e0


	//   ....[4]....
        /*00b0*/ 	.word	0x000008e0


	//   ....[5]....
        /*00b4*/ 	.word	0x00000a50


	//   ....[6]....
        /*00b8*/ 	.word	0x00000bf0


	//   ....[7]....
        /*00bc*/ 	.word	0x00001cb0


	//   ....[8]....
        /*00c0*/ 	.word	0x00002bb0


	//   ....[9]....
        /*00c4*/ 	.word	0x00002dc0


	//   ....[10]....
        /*00c8*/ 	.word	0x00002df0


	//   ....[11]....
        /*00cc*/ 	.word	0x00003820


	//   ....[12]....
        /*00d0*/ 	.word	0x00003a50


	//----- nvinfo : EIATTR_VRC_CTA_INIT_COUNT
	.align		4
.L_43:
        /*00d4*/ 	.byte	0x02, 0x4a
        /*00d6*/ 	.byte	0x80
	.zero		1


	//----- nvinfo : EIATTR_SYSCALL_OFFSETS
	.align		4
        /*00d8*/ 	.byte	0x04, 0x46
        /*00da*/ 	.short	(.L_45 - .L_44)


	//   ....[0]....
.L_44:
        /*00dc*/ 	.word	0x000050b0


	//   ....[1]....
        /*00e0*/ 	.word	0x000051f0


	//   ....[2]....
        /*00e4*/ 	.word	0x00005a50


	//   ....[3]....
        /*00e8*/ 	.word	0x00007050


	//----- nvinfo : EIATTR_MBARRIER_INSTR_OFFSETS
	.align		4
.L_45:
        /*00ec*/ 	.byte	0x04, 0x39
        /*00ee*/ 	.short	(.L_47 - .L_46)


	//   ....[0]....
.L_46:
        /*00f0*/ 	.word	0x000005b0
        /*00f4*/ 	.word	0x000000ff
        /*00f8*/ 	.word	0x00000000
        /*00fc*/ 	.short	0x0100
        /*00fe*/ 	.byte	0x05
	.zero		1


	//   ....[1]....
        /*0100*/ 	.word	0x000005c0
        /*0104*/ 	.word	0x000000ff
        /*0108*/ 	.word	0x00000030
        /*010c*/ 	.short	0x0100
        /*010e*/ 	.byte	0x05
	.zero		1


	//   ....[2]....
        /*0110*/ 	.word	0x000005d0
        /*0114*/ 	.word	0x000000ff
        /*0118*/ 	.word	0x00000008
        /*011c*/ 	.short	0x0100
        /*011e*/ 	.byte	0x05
	.zero		1


	//   ....[3]....
        /*0120*/ 	.word	0x000005e0
        /*0124*/ 	.word	0x000000ff
        /*0128*/ 	.word	0x00000038
        /*012c*/ 	.short	0x0100
        /*012e*/ 	.byte	0x05
	.zero		1


	//   ....[4]....
        /*0130*/ 	.word	0x000005f0
        /*0134*/ 	.word	0x000000ff
        /*0138*/ 	.word	0x00000010
        /*013c*/ 	.short	0x0100
        /*013e*/ 	.byte	0x05
	.zero		1


	//   ....[5]....
        /*0140*/ 	.word	0x00000600
        /*0144*/ 	.word	0x000000ff
        /*0148*/ 	.word	0x00000040
        /*014c*/ 	.short	0x0100
        /*014e*/ 	.byte	0x05
	.zero		1


	//   ....[6]....
        /*0150*/ 	.word	0x00000610
        /*0154*/ 	.word	0x000000ff
        /*0158*/ 	.word	0x00000018
        /*015c*/ 	.short	0x0100
        /*015e*/ 	.byte	0x05
	.zero		1


	//   ....[7]....
        /*0160*/ 	.word	0x00000620
        /*0164*/ 	.word	0x000000ff
        /*0168*/ 	.word	0x00000048
        /*016c*/ 	.short	0x0100
        /*016e*/ 	.byte	0x05
	.zero		1


	//   ....[8]....
        /*0170*/ 	.word	0x00000630
        /*0174*/ 	.word	0x000000ff
        /*0178*/ 	.word	0x00000020
        /*017c*/ 	.short	0x0100
        /*017e*/ 	.byte	0x05
	.zero		1


	//   ....[9]....
        /*0180*/ 	.word	0x00000640
        /*0184*/ 	.word	0x000000ff
        /*0188*/ 	.word	0x00000050
        /*018c*/ 	.short	0x0100
        /*018e*/ 	.byte	0x05
	.zero		1


	//   ....[10]....
        /*0190*/ 	.word	0x00000650
        /*0194*/ 	.word	0x000000ff
        /*0198*/ 	.word	0x00000028
        /*019c*/ 	.short	0x0100
        /*019e*/ 	.byte	0x05
	.zero		1


	//   ....[11]....
        /*01a0*/ 	.word	0x00000660
        /*01a4*/ 	.word	0x000000ff
        /*01a8*/ 	.word	0x00000058
        /*01ac*/ 	.short	0x0100
        /*01ae*/ 	.byte	0x05
	.zero		1


	//   ....[12]....
        /*01b0*/ 	.word	0x00000790
        /*01b4*/ 	.word	0x000000ff
        /*01b8*/ 	.word	0x00000060
        /*01bc*/ 	.short	0x0100
        /*01be*/ 	.byte	0x07
	.zero		1


	//   ....[13]....
        /*01c0*/ 	.word	0x000007a0
        /*01c4*/ 	.word	0x000000ff
        /*01c8*/ 	.word	0x00000070
        /*01cc*/ 	.short	0x0100
        /*01ce*/ 	.byte	0x07
	.zero		1


	//   ....[14]....
        /*01d0*/ 	.word	0x000007b0
        /*01d4*/ 	.word	0x000000ff
        /*01d8*/ 	.word	0x00000068
        /*01dc*/ 	.short	0x0100
        /*01de*/ 	.byte	0x07
	.zero		1


	//   ....[15]....
        /*01e0*/ 	.word	0x000007c0
        /*01e4*/ 	.word	0x000000ff
        /*01e8*/ 	.word	0x00000078
        /*01ec*/ 	.short	0x0100
        /*01ee*/ 	.byte	0x07
	.zero		1


	//   ....[16]....
        /*01f0*/ 	.word	0x000008b0
        /*01f4*/ 	.word	0x000000ff
        /*01f8*/ 	.word	0x00000080
        /*01fc*/ 	.short	0x0100
        /*01fe*/ 	.byte	0x05
	.zero		1


	//   ....[17]....
        /*0200*/ 	.word	0x000008c0
        /*0204*/ 	.word	0x000000ff
        /*0208*/ 	.word	0x00000088
        /*020c*/ 	.short	0x0100
        /*020e*/ 	.byte	0x05
	.zero		1


	//   ....[18]....
        /*0210*/ 	.word	0x00000a00
        /*0214*/ 	.word	0x000000ff
        /*0218*/ 	.word	0x00000090
        /*021c*/ 	.short	0x0100
        /*021e*/ 	.byte	0x05
	.zero		1


	//   ....[19]....
        /*0220*/ 	.word	0x00000a10
        /*0224*/ 	.word	0x000000ff
        /*0228*/ 	.word	0x000000a0
        /*022c*/ 	.short	0x0100
        /*022e*/ 	.byte	0x05
	.zero		1


	//   ....[20]....
        /*0230*/ 	.word	0x00000a20
        /*0234*/ 	.word	0x000000ff
        /*0238*/ 	.word	0x00000098
        /*023c*/ 	.short	0x0100
        /*023e*/ 	.byte	0x05
	.zero		1


	//   ....[21]....
        /*0240*/ 	.word	0x00000a30
        /*0244*/ 	.word	0x000000ff
        /*0248*/ 	.word	0x000000a8
        /*024c*/ 	.short	0x0100
        /*024e*/ 	.byte	0x05
	.zero		1


	//   ....[22]....
        /*0250*/ 	.word	0x00000b60
        /*0254*/ 	.word	0x000000ff
        /*0258*/ 	.word	0x000000b0
        /*025c*/ 	.short	0x0100
        /*025e*/ 	.byte	0x07
	.zero		1


	//   ....[23]....
        /*0260*/ 	.word	0x00000b70
        /*0264*/ 	.word	0x000000ff
        /*0268*/ 	.word	0x000000d0
        /*026c*/ 	.short	0x0100
        /*026e*/ 	.byte	0x07
	.zero		1


	//   ....[24]....
        /*0270*/ 	.word	0x00000b80
        /*0274*/ 	.word	0x000000ff
        /*0278*/ 	.word	0x000000b8
        /*027c*/ 	.short	0x0100
        /*027e*/ 	.byte	0x07
	.zero		1


	//   ....[25]....
        /*0280*/ 	.word	0x00000b90
        /*0284*/ 	.word	0x000000ff
        /*0288*/ 	.word	0x000000d8
        /*028c*/ 	.short	0x0100
        /*028e*/ 	.byte	0x07
	.zero		1


	//   ....[26]....
        /*0290*/ 	.word	0x00000ba0
        /*0294*/ 	.word	0x000000ff
        /*0298*/ 	.word	0x000000c0
        /*029c*/ 	.short	0x0100
        /*029e*/ 	.byte	0x07
	.zero		1


	//   ....[27]....
        /*02a0*/ 	.word	0x00000bb0
        /*02a4*/ 	.word	0x000000ff
        /*02a8*/ 	.word	0x000000e0
        /*02ac*/ 	.short	0x0100
        /*02ae*/ 	.byte	0x07
	.zero		1


	//   ....[28]....
        /*02b0*/ 	.word	0x00000bc0
        /*02b4*/ 	.word	0x000000ff
        /*02b8*/ 	.word	0x000000c8
        /*02bc*/ 	.short	0x0100
        /*02be*/ 	.byte	0x07
	.zero		1


	//   ....[29]....
        /*02c0*/ 	.word	0x00000bd0
        /*02c4*/ 	.word	0x000000ff
        /*02c8*/ 	.word	0x000000e8
        /*02cc*/ 	.short	0x0100
        /*02ce*/ 	.byte	0x07
	.zero		1


	//   ....[30]....
        /*02d0*/ 	.word	0x00000cc0
        /*02d4*/ 	.word	0x000000ff
        /*02d8*/ 	.word	0x000000f0
        /*02dc*/ 	.short	0x0100
        /*02de*/ 	.byte	0x05
	.zero		1


	//   ....[31]....
        /*02e0*/ 	.word	0x00000cd0
        /*02e4*/ 	.word	0x000000ff
        /*02e8*/ 	.word	0x00000100
        /*02ec*/ 	.short	0x0100
        /*02ee*/ 	.byte	0x05
	.zero		1


	//   ....[32]....
        /*02f0*/ 	.word	0x00000ce0
        /*02f4*/ 	.word	0x000000ff
        /*02f8*/ 	.word	0x000000f8
        /*02fc*/ 	.short	0x0100
        /*02fe*/ 	.byte	0x05
	.zero		1


	//   ....[33]....
        /*0300*/ 	.word	0x00000cf0
        /*0304*/ 	.word	0x000000ff
        /*0308*/ 	.word	0x00000108
        /*030c*/ 	.short	0x0100
        /*030e*/ 	.byte	0x05
	.zero		1


	//   ....[34]....
        /*0310*/ 	.word	0x000015d0
        /*0314*/ 	.word	0x00000003
        /*0318*/ 	.word	0x00000100
        /*031c*/ 	.short	0x010a
        /*031e*/ 	.byte	0xff
	.zero		1


	//   ....[35]....
        /*0320*/ 	.word	0x00001600
        /*0324*/ 	.word	0x00000003
        /*0328*/ 	.word	0x000000f0
        /*032c*/ 	.short	0x0101
        /*032e*/ 	.byte	0xff
	.zero		1


	//   ....[36]....
        /*0330*/ 	.word	0x000016d0
        /*0334*/ 	.word	0x000000ff
        /*0338*/ 	.word	0x00000030
        /*033c*/ 	.short	0x010a
        /*033e*/ 	.byte	0x08
	.zero		1


	//   ....[37]....
        /*0340*/ 	.word	0x00001770
        /*0344*/ 	.word	0x000000ff
        /*0348*/ 	.word	0x00000030
        /*034c*/ 	.short	0x010a
        /*034e*/ 	.byte	0x21
	.zero		1


	//   ....[38]....
        /*0350*/ 	.word	0x000018d0
        /*0354*/ 	.word	0x000000ff
        /*0358*/ 	.word	0x00000030
        /*035c*/ 	.short	0x010a
        /*035e*/ 	.byte	0x08
	.zero		1


	//   ....[39]....
        /*0360*/ 	.word	0x000019c0
        /*0364*/ 	.word	0x000000ff
        /*0368*/ 	.word	0x00000088
        /*036c*/ 	.short	0x0101
        /*036e*/ 	.byte	0x04
	.zero		1


	//   ....[40]....
        /*0370*/ 	.word	0x000019e0
        /*0374*/ 	.word	0x000000ff
        /*0378*/ 	.word	0x00000030
        /*037c*/ 	.short	0x010a
        /*037e*/ 	.byte	0x08
	.zero		1


	//   ....[41]....
        /*0380*/ 	.word	0x00001a60
        /*0384*/ 	.word	0x000000ff
        /*0388*/ 	.word	0x00000030
        /*038c*/ 	.short	0x010a
        /*038e*/ 	.byte	0x11
	.zero		1


	//   ....[42]....
        /*0390*/ 	.word	0x00001bc0
        /*0394*/ 	.word	0x000000ff
        /*0398*/ 	.word	0x00000030
        /*039c*/ 	.short	0x010a
        /*039e*/ 	.byte	0x08
	.zero		1


	//   ....[43]....
        /*03a0*/ 	.word	0x00001ce0
        /*03a4*/ 	.word	0x00000002
        /*03a8*/ 	.word	0x00000090
        /*03ac*/ 	.short	0x010a
        /*03ae*/ 	.byte	0xff
	.zero		1


	//   ....[44]....
        /*03b0*/ 	.word	0x00001da0
        /*03b4*/ 	.word	0x00000002
        /*03b8*/ 	.word	0x00000000
        /*03bc*/ 	.short	0x0101
        /*03be*/ 	.byte	0xff
	.zero		1


	//   ....[45]....
        /*03c0*/ 	.word	0x00002300
        /*03c4*/ 	.word	0x000000ff
        /*03c8*/ 	.word	0x00000000
        /*03cc*/ 	.short	0x010a
        /*03ce*/ 	.byte	0x05
	.zero		1


	//   ....[46]....
        /*03d0*/ 	.word	0x00002390
        /*03d4*/ 	.word	0x000000ff
        /*03d8*/ 	.word	0x00000000
        /*03dc*/ 	.short	0x010a
        /*03de*/ 	.byte	0x05
	.zero		1


	//   ....[47]....
        /*03e0*/ 	.word	0x00002420
        /*03e4*/ 	.word	0x000000ff
        /*03e8*/ 	.word	0x00000000
        /*03ec*/ 	.short	0x010a
        /*03ee*/ 	.byte	0x05
	.zero		1


	//   ....[48]....
        /*03f0*/ 	.word	0x000024b0
        /*03f4*/ 	.word	0x000000ff
        /*03f8*/ 	.word	0x00000000
        /*03fc*/ 	.short	0x010a
        /*03fe*/ 	.byte	0x05
	.zero		1


	//   ....[49]....
        /*0400*/ 	.word	0x00002540
        /*0404*/ 	.word	0x000000ff
        /*0408*/ 	.word	0x00000000
        /*040c*/ 	.short	0x010a
        /*040e*/ 	.byte	0x05
	.zero		1


	//   ....[50]....
        /*0410*/ 	.word	0x000025e0
        /*0414*/ 	.word	0x00000000
        /*0418*/ 	.word	0x00000000
        /*041c*/ 	.short	0x010a
        /*041e*/ 	.byte	0xff
	.zero		1


	//   ....[51]....
        /*0420*/ 	.word	0x00002700
        /*0424*/ 	.word	0x00000000
        /*0428*/ 	.word	0x000000f0
        /*042c*/ 	.short	0x010a
        /*042e*/ 	.byte	0xff
	.zero		1


	//   ....[52]....
        /*0430*/ 	.word	0x00002760
        /*0434*/ 	.word	0x00000004
        /*0438*/ 	.word	0x00000000
        /*043c*/ 	.short	0x0101
        /*043e*/ 	.byte	0xff
	.zero		1


	//   ....[53]....
        /*0440*/ 	.word	0x00002780
        /*0444*/ 	.word	0x000000ff
        /*0448*/ 	.word	0x000000a0
        /*044c*/ 	.short	0x010a
        /*044e*/ 	.byte	0x05
	.zero		1


	//   ....[54]....
        /*0450*/ 	.word	0x000028a0
        /*0454*/ 	.word	0x00000000
        /*0458*/ 	.word	0x00000090
        /*045c*/ 	.short	0x010a
        /*045e*/ 	.byte	0xff
	.zero		1


	//   ....[55]....
        /*0460*/ 	.word	0x000029b0
        /*0464*/ 	.word	0x00000000
        /*0468*/ 	.word	0x00000000
        /*046c*/ 	.short	0x0101
        /*046e*/ 	.byte	0xff
	.zero		1


	//   ....[56]....
        /*0470*/ 	.word	0x00002a40
        /*0474*/ 	.word	0x000000ff
        /*0478*/ 	.word	0x000000a0
        /*047c*/ 	.short	0x0106
        /*047e*/ 	.byte	0x05
	.zero		1


	//   ....[57]....
        /*0480*/ 	.word	0x00002a60
        /*0484*/ 	.word	0x000000ff
        /*0488*/ 	.word	0x000000a0
        /*048c*/ 	.short	0x010a
        /*048e*/ 	.byte	0x05
	.zero		1


	//   ....[58]....
        /*0490*/ 	.word	0x00002af0
        /*0494*/ 	.word	0x000000ff
        /*0498*/ 	.word	0x000000a0
        /*049c*/ 	.short	0x0106
        /*049e*/ 	.byte	0x04
	.zero		1


	//   ....[59]....
        /*04a0*/ 	.word	0x00002b30
        /*04a4*/ 	.word	0x00000000
        /*04a8*/ 	.word	0x000000a0
        /*04ac*/ 	.short	0x010a
        /*04ae*/ 	.byte	0xff
	.zero		1


	//   ....[60]....
        /*04b0*/ 	.word	0x00003070
        /*04b4*/ 	.word	0x00000000
        /*04b8*/ 	.word	0x00000090
        /*04bc*/ 	.short	0x010a
        /*04be*/ 	.byte	0xff
	.zero		1


	//   ....[61]....
        /*04c0*/ 	.word	0x00003180
        /*04c4*/ 	.word	0x00000003
        /*04c8*/ 	.word	0x00000000
        /*04cc*/ 	.short	0x0101
        /*04ce*/ 	.byte	0xff
	.zero		1


	//   ....[62]....
        /*04d0*/ 	.word	0x00003190
        /*04d4*/ 	.word	0x000000ff
        /*04d8*/ 	.word	0x00000000
        /*04dc*/ 	.short	0x010a
        /*04de*/ 	.byte	0x06
	.zero		1


	//   ....[63]....
        /*04e0*/ 	.word	0x000031b0
        /*04e4*/ 	.word	0x000000ff
        /*04e8*/ 	.word	0x000000d0
        /*04ec*/ 	.short	0x010a
        /*04ee*/ 	.byte	0x07
	.zero		1


	//   ....[64]....
        /*04f0*/ 	.word	0x00003280
        /*04f4*/ 	.word	0x000000ff
        /*04f8*/ 	.word	0x00000000
        /*04fc*/ 	.short	0x010a
        /*04fe*/ 	.byte	0x06
	.zero		1


	//   ....[65]....
        /*0500*/ 	.word	0x000033b0
        /*0504*/ 	.word	0x000000ff
        /*0508*/ 	.word	0x00000000
        /*050c*/ 	.short	0x010a
        /*050e*/ 	.byte	0x1a
	.zero		1


	//   ....[66]....
        /*0510*/ 	.word	0x00003650
        /*0514*/ 	.word	0x000000ff
        /*0518*/ 	.word	0x00000000
        /*051c*/ 	.short	0x010a
        /*051e*/ 	.byte	0x06
	.zero		1


	//   ....[67]....
        /*0520*/ 	.word	0x000036e0
        /*0524*/ 	.word	0x000000ff
        /*0528*/ 	.word	0x00000000
        /*052c*/ 	.short	0x010a
        /*052e*/ 	.byte	0x06
	.zero		1


	//   ....[68]....
        /*0530*/ 	.word	0x00003770
        /*0534*/ 	.word	0x000000ff
        /*0538*/ 	.word	0x00000000
        /*053c*/ 	.short	0x010a
        /*053e*/ 	.byte	0x06
	.zero		1


	//   ....[69]....
        /*0540*/ 	.word	0x00003800
        /*0544*/ 	.word	0x000000ff
        /*0548*/ 	.word	0x00000000
        /*054c*/ 	.short	0x010a
        /*054e*/ 	.byte	0x07
	.zero		1


	//   ....[70]....
        /*0550*/ 	.word	0x00003c60
        /*0554*/ 	.word	0x00000000
        /*0558*/ 	.word	0x00000090
        /*055c*/ 	.short	0x010a
        /*055e*/ 	.byte	0xff
	.zero		1


	//   ....[71]....
        /*0560*/ 	.word	0x00003d20
        /*0564*/ 	.word	0x00000000
        /*0568*/ 	.word	0x00000000
        /*056c*/ 	.short	0x0101
        /*056e*/ 	.byte	0xff
	.zero		1


	//   ....[72]....
        /*0570*/ 	.word	0x00004040
        /*0574*/ 	.word	0x000000ff
        /*0578*/ 	.word	0x00000088
        /*057c*/ 	.short	0x010a
        /*057e*/ 	.byte	0x07
	.zero		1


	//   ....[73]....
        /*0580*/ 	.word	0x00004230
        /*0584*/ 	.word	0x000000ff
        /*0588*/ 	.word	0x00000070
        /*058c*/ 	.short	0x010a
        /*058e*/ 	.byte	0x07
	.zero		1


	//   ....[74]....
        /*0590*/ 	.word	0x00004400
        /*0594*/ 	.word	0x000000ff
        /*0598*/ 	.word	0x00000060
        /*059c*/ 	.short	0x010b
        /*059e*/ 	.byte	0x07
	.zero		1


	//   ....[75]....
        /*05a0*/ 	.word	0x00004470
        /*05a4*/ 	.word	0x000000ff
        /*05a8*/ 	.word	0x00000000
        /*05ac*/ 	.short	0x0101
        /*05ae*/ 	.byte	0x08
	.zero		1


	//   ....[76]....
        /*05b0*/ 	.word	0x000044a0
        /*05b4*/ 	.word	0x000000ff
        /*05b8*/ 	.word	0x00000078
        /*05bc*/ 	.short	0x010a
        /*05be*/ 	.byte	0x07
	.zero		1


	//   ....[77]....
        /*05c0*/ 	.word	0x000046b0
        /*05c4*/ 	.word	0x000000ff
        /*05c8*/ 	.word	0x00000068
        /*05cc*/ 	.short	0x010b
        /*05ce*/ 	.byte	0x07
	.zero		1


	//   ....[78]....
        /*05d0*/ 	.word	0x000046d0
        /*05d4*/ 	.word	0x000000ff
        /*05d8*/ 	.word	0x00000000
        /*05dc*/ 	.short	0x0101
        /*05de*/ 	.byte	0x0d
	.zero		1


	//   ....[79]....
        /*05e0*/ 	.word	0x00004700
        /*05e4*/ 	.word	0x000000ff
        /*05e8*/ 	.word	0x00000070
        /*05ec*/ 	.short	0x010a
        /*05ee*/ 	.byte	0x07
	.zero		1


	//   ....[80]....
        /*05f0*/ 	.word	0x00004740
        /*05f4*/ 	.word	0x00000000
        /*05f8*/ 	.word	0x00000078
        /*05fc*/ 	.short	0x010a
        /*05fe*/ 	.byte	0xff
	.zero		1


	//   ....[81]....
        /*0600*/ 	.word	0x00004a80
        /*0604*/ 	.word	0x00000000
        /*0608*/ 	.word	0x00000090
        /*060c*/ 	.short	0x010a
        /*060e*/ 	.byte	0xff
	.zero		1


	//   ....[82]....
        /*0610*/ 	.word	0x00004b90
        /*0614*/ 	.word	0x00000000
        /*0618*/ 	.word	0x00000000
        /*061c*/ 	.short	0x0101
        /*061e*/ 	.byte	0xff
	.zero		1


	//   ....[83]....
        /*0620*/ 	.word	0x000055f0
        /*0624*/ 	.word	0x00000003
        /*0628*/ 	.word	0x00000060
        /*062c*/ 	.short	0x010a
        /*062e*/ 	.byte	0xff
	.zero		1


	//   ....[84]....
        /*0630*/ 	.word	0x00005630
        /*0634*/ 	.word	0x00000074
        /*0638*/ 	.word	0x000000b0
        /*063c*/ 	.short	0x010a
        /*063e*/ 	.byte	0xff
	.zero		1


	//   ....[85]....
        /*0640*/ 	.word	0x00005770
        /*0644*/ 	.word	0x00000003
        /*0648*/ 	.word	0x00000060
        /*064c*/ 	.short	0x010a
        /*064e*/ 	.byte	0xff
	.zero		1


	//   ....[86]....
        /*0650*/ 	.word	0x000058b0
        /*0654*/ 	.word	0x00000000
        /*0658*/ 	.word	0x00000000
        /*065c*/ 	.short	0x0101
        /*065e*/ 	.byte	0xff
	.zero		1


	//   ....[87]....
        /*0660*/ 	.word	0x00005930
        /*0664*/ 	.word	0x00000074
        /*0668*/ 	.word	0x000000b0
        /*066c*/ 	.short	0x010a
        /*066e*/ 	.byte	0xff
	.zero		1


	//   ....[88]....
        /*0670*/ 	.word	0x00006cc0
        /*0674*/ 	.word	0x0000007d
        /*0678*/ 	.word	0x00000060
        /*067c*/ 	.short	0x010a
        /*067e*/ 	.byte	0xff
	.zero		1


	//   ....[89]....
        /*0680*/ 	.word	0x00006d90
        /*0684*/ 	.word	0x0000007d
        /*0688*/ 	.word	0x00000060
        /*068c*/ 	.short	0x010a
        /*068e*/ 	.byte	0xff
	.zero		1


	//   ....[90]....
        /*0690*/ 	.word	0x00006ed0
        /*0694*/ 	.word	0x00000000
        /*0698*/ 	.word	0x00000000
        /*069c*/ 	.short	0x0101
        /*069e*/ 	.byte	0xff
	.zero		1


	//   ....[91]....
        /*06a0*/ 	.word	0x00007310
        /*06a4*/ 	.word	0x000000ff
        /*06a8*/ 	.word	0x00000000
        /*06ac*/ 	.short	0x0101
        /*06ae*/ 	.byte	0x05
	.zero		1


	//   ....[92]....
        /*06b0*/ 	.word	0x00008450
        /*06b4*/ 	.word	0x00000003
        /*06b8*/ 	.word	0x00000100
        /*06bc*/ 	.short	0x010a
        /*06be*/ 	.byte	0xff
	.zero		1


	//   ....[93]....
        /*06c0*/ 	.word	0x000084b0
        /*06c4*/ 	.word	0x00000002
        /*06c8*/ 	.word	0x00000030
        /*06cc*/ 	.short	0x010a
        /*06ce*/ 	.byte	0xff
	.zero		1


	//   ....[94]....
        /*06d0*/ 	.word	0x00008510
        /*06d4*/ 	.word	0x00000002
        /*06d8*/ 	.word	0x00000030
        /*06dc*/ 	.short	0x010a
        /*06de*/ 	.byte	0xff
	.zero		1


	//   ....[95]....
        /*06e0*/ 	.word	0x00008560
        /*06e4*/ 	.word	0x00000002
        /*06e8*/ 	.word	0x00000090
        /*06ec*/ 	.short	0x010a
        /*06ee*/ 	.byte	0xff
	.zero		1


	//   ....[96]....
        /*06f0*/ 	.word	0x000085c0
        /*06f4*/ 	.word	0x00000000
        /*06f8*/ 	.word	0x00000000
        /*06fc*/ 	.short	0x010a
        /*06fe*/ 	.byte	0xff
	.zero		1


	//   ....[97]....
        /*0700*/ 	.word	0x00008620
        /*0704*/ 	.word	0x00000000
        /*0708*/ 	.word	0x00000000
        /*070c*/ 	.short	0x010a
        /*070e*/ 	.byte	0xff
	.zero		1


	//   ....[98]....
        /*0710*/ 	.word	0x00008680
        /*0714*/ 	.word	0x00000000
        /*0718*/ 	.word	0x00000000
        /*071c*/ 	.short	0x010a
        /*071e*/ 	.byte	0xff
	.zero		1


	//   ....[99]....
        /*0720*/ 	.word	0x000086e0
        /*0724*/ 	.word	0x00000000
        /*0728*/ 	.word	0x00000000
        /*072c*/ 	.short	0x010a
        /*072e*/ 	.byte	0xff
	.zero		1


	//   ....[100]....
        /*0730*/ 	.word	0x00008740
        /*0734*/ 	.word	0x00000000
        /*0738*/ 	.word	0x00000000
        /*073c*/ 	.short	0x010a
        /*073e*/ 	.byte	0xff
	.zero		1


	//   ....[101]....
        /*0740*/ 	.word	0x00008790
        /*0744*/ 	.word	0x00000000
        /*0748*/ 	.word	0x000000f0
        /*074c*/ 	.short	0x010a
        /*074e*/ 	.byte	0xff
	.zero		1


	//   ....[102]....
        /*0750*/ 	.word	0x000087f0
        /*0754*/ 	.word	0x00000000
        /*0758*/ 	.word	0x000000a0
        /*075c*/ 	.short	0x010a
        /*075e*/ 	.byte	0xff
	.zero		1


	//   ....[103]....
        /*0760*/ 	.word	0x00008840
        /*0764*/ 	.word	0x00000000
        /*0768*/ 	.word	0x00000090
        /*076c*/ 	.short	0x010a
        /*076e*/ 	.byte	0xff
	.zero		1


	//   ....[104]....
        /*0770*/ 	.word	0x000088a0
        /*0774*/ 	.word	0x00000000
        /*0778*/ 	.word	0x000000a0
        /*077c*/ 	.short	0x010a
        /*077e*/ 	.byte	0xff
	.zero		1


	//   ....[105]....
        /*0780*/ 	.word	0x000088f0
        /*0784*/ 	.word	0x00000000
        /*0788*/ 	.word	0x00000090
        /*078c*/ 	.short	0x010a
        /*078e*/ 	.byte	0xff
	.zero		1


	//   ....[106]....
        /*0790*/ 	.word	0x00008950
        /*0794*/ 	.word	0x00000003
        /*0798*/ 	.word	0x000000d0
        /*079c*/ 	.short	0x010a
        /*079e*/ 	.byte	0xff
	.zero		1


	//   ....[107]....
        /*07a0*/ 	.word	0x000089b0
        /*07a4*/ 	.word	0x00000000
        /*07a8*/ 	.word	0x00000000
        /*07ac*/ 	.short	0x010a
        /*07ae*/ 	.byte	0xff
	.zero		1


	//   ....[108]....
        /*07b0*/ 	.word	0x00008a10
        /*07b4*/ 	.word	0x00000000
        /*07b8*/ 	.word	0x00000000
        /*07bc*/ 	.short	0x010a
        /*07be*/ 	.byte	0xff
	.zero		1


	//   ....[109]....
        /*07c0*/ 	.word	0x00008a70
        /*07c4*/ 	.word	0x00000000
        /*07c8*/ 	.word	0x00000000
        /*07cc*/ 	.short	0x010a
        /*07ce*/ 	.byte	0xff
	.zero		1


	//   ....[110]....
        /*07d0*/ 	.word	0x00008ad0
        /*07d4*/ 	.word	0x00000000
        /*07d8*/ 	.word	0x00000000
        /*07dc*/ 	.short	0x010a
        /*07de*/ 	.byte	0xff
	.zero		1


	//   ....[111]....
        /*07e0*/ 	.word	0x00008b30
        /*07e4*/ 	.word	0x00000000
        /*07e8*/ 	.word	0x00000000
        /*07ec*/ 	.short	0x010a
        /*07ee*/ 	.byte	0xff
	.zero		1


	//   ....[112]....
        /*07f0*/ 	.word	0x00008b80
        /*07f4*/ 	.word	0x00000000
        /*07f8*/ 	.word	0x00000090
        /*07fc*/ 	.short	0x010a
        /*07fe*/ 	.byte	0xff
	.zero		1


	//   ....[113]....
        /*0800*/ 	.word	0x00008be0
        /*0804*/ 	.word	0x00000000
        /*0808*/ 	.word	0x00000088
        /*080c*/ 	.short	0x010a
        /*080e*/ 	.byte	0xff
	.zero		1


	//   ....[114]....
        /*0810*/ 	.word	0x00008c40
        /*0814*/ 	.word	0x00000003
        /*0818*/ 	.word	0x00000070
        /*081c*/ 	.short	0x010a
        /*081e*/ 	.byte	0xff
	.zero		1


	//   ....[115]....
        /*0820*/ 	.word	0x00008ca0
        /*0824*/ 	.word	0x00000003
        /*0828*/ 	.word	0x00000078
        /*082c*/ 	.short	0x010a
        /*082e*/ 	.byte	0xff
	.zero		1


	//   ....[116]....
        /*0830*/ 	.word	0x00008d00
        /*0834*/ 	.word	0x00000000
        /*0838*/ 	.word	0x00000070
        /*083c*/ 	.short	0x010a
        /*083e*/ 	.byte	0xff
	.zero		1


	//   ....[117]....
        /*0840*/ 	.word	0x00008d50
        /*0844*/ 	.word	0x00000000
        /*0848*/ 	.word	0x00000090
        /*084c*/ 	.short	0x010a
        /*084e*/ 	.byte	0xff
	.zero		1


	//   ....[118]....
        /*0850*/ 	.word	0x00008da0
        /*0854*/ 	.word	0x00000003
        /*0858*/ 	.word	0x00000060
        /*085c*/ 	.short	0x010a
        /*085e*/ 	.byte	0xff
	.zero		1


	//   ....[119]....
        /*0860*/ 	.word	0x00008df0
        /*0864*/ 	.word	0x00000074
        /*0868*/ 	.word	0x000000b0
        /*086c*/ 	.short	0x010a
        /*086e*/ 	.byte	0xff
	.zero		1


	//   ....[120]....
        /*0870*/ 	.word	0x00008e40
        /*0874*/ 	.word	0x0000007d
        /*0878*/ 	.word	0x00000060
        /*087c*/ 	.short	0x010a
        /*087e*/ 	.byte	0xff
	.zero		1


	//----- nvinfo : EIATTR_NUM_MBARRIERS
	.align		4
.L_47:
        /*0880*/ 	.byte	0x03, 0x38
        /*0882*/ 	.short	0x0022


	//----- nvinfo : EIATTR_EXIT_INSTR_OFFSETS
	.align		4
        /*0884*/ 	.byte	0x04, 0x1c
        /*0886*/ 	.short	(.L_49 - .L_48)


	//   ....[0]....
.L_48:
        /*0888*/ 	.word	0x00002610


	//   ....[1]....
        /*088c*/ 	.word	0x00002b00


	//   ....[2]....
        /*0890*/ 	.word	0x00002b60


	//   ....[3]....
        /*0894*/ 	.word	0x00003a60


	//   ....[4]....
        /*0898*/ 	.word	0x00004770


	//   ....[5]....
        /*089c*/ 	.word	0x000047b0


	//   ....[6]....
        /*08a0*/ 	.word	0x00008440


	//----- nvinfo : EIATTR_MAX_THREADS
	.align		4
.L_49:
        /*08a4*/ 	.byte	0x04, 0x05
        /*08a6*/ 	.short	(.L_51 - .L_50)
.L_50:
        /*08a8*/ 	.word	0x00000100
        /*08ac*/ 	.word	0x00000001
        /*08b0*/ 	.word	0x00000001


	//----- nvinfo : EIATTR_CRS_STACK_SIZE
	.align		4
.L_51:
        /*08b4*/ 	.byte	0x04, 0x1e
        /*08b6*/ 	.short	(.L_53 - .L_52)
.L_52:
        /*08b8*/ 	.word	0x00000000


	//----- nvinfo : EIATTR_CBANK_PARAM_SIZE
	.align		4
.L_53:
        /*08bc*/ 	.byte	0x03, 0x19
        /*08be*/ 	.short	0x0800


	//----- nvinfo : EIATTR_PARAM_CBANK
	.align		4
        /*08c0*/ 	.byte	0x04, 0x0a
        /*08c2*/ 	.short	(.L_55 - .L_54)
	.align		4
.L_54:
        /*08c4*/ 	.word	index@(.nv.constant0._ZN7cutlass13device_kernelINS_4gemm6kernel13GemmUniversalIN4cute5tupleIJiiiiEEENS1_10collective13CollectiveMmaINS1_35MainloopSm100TmaUmmaWarpSpecializedILi6ELi2ELi4ENS5_IJNS4_1CILi1EEESB_SB_EEEEENS5_IJNSA_ILi128EEESE_SE_EEEaNS5_IJlSB_lEEEaSG_NS4_8TiledMMAINS4_8MMA_AtomIJNS4_15SM100_MMA_S8_SSIaaiLi128ELi128ELNS4_4UMMA5MajorE0ELSL_0ELNSK_8SaturateE0EEEEEENS4_6LayoutISC_NS5_IJNSA_ILi0EEESQ_SQ_EEEEENS5_IJNS4_10UnderscoreEST_ST_EEEEENS4_13SM90_TMA_LOADENS4_14ComposedLayoutINS4_7SwizzleILi3ELi4ELi3EEENS4_18smem_ptr_flag_bitsILi8EEENSP_INS5_IJNSA_ILi8EEESE_EEENS5_IJSE_SB_EEEEEEEvNS4_8identityESW_S16_vS17_EENS_8epilogue10collective18CollectiveEpilogueINS19_23Sm100TmaWarpSpecializedILi2ELi2ELi64ELb0ELb0EEEJSF_NS5_IJNSP_ISE_SB_EENSP_INSA_ILi64EEESB_EEEEEaSG_aSG_NS19_6fusion15FusionCallbacksIS1D_NS1I_17LinearCombinationIaiaiLNS_15FloatRoundStyleE2EEESF_S1H_JEEENS4_5SM1004TMEM4LOAD26SM100_TMEM_LOAD_32dp32b64xESW_NSX_INSY_ILi2ELi4ELi3EEES11_NSP_INS5_IJS12_S1F_EEENS5_IJS1F_SB_EEEEEEENS4_39AutoVectorizingCopyWithAssumedAlignmentILi128EEENS4_14SM90_TMA_STOREES1W_S1Y_S1Y_EEEvvEEEEvNT_6ParamsE)
        /*08c8*/ 	.short	0x0380
        /*08ca*/ 	.short	0x0800


	//----- nvinfo : EIATTR_SW_WAR
	.align		4
.L_55:
        /*08cc*/ 	.byte	0x04, 0x36
        /*08ce*/ 	.short	(.L_57 - .L_56)
.L_56:
        /*08d0*/ 	.word	0x00000008
.L_57:


//--------------------- .nv.callgraph             --------------------------
	.section	.nv.callgraph,"",@"SHT_CUDA_CALLGRAPH"
	.align	4
	.sectionentsize	8
	.align		4
        /*0000*/ 	.word	0x00000000
	.align		4
        /*0004*/ 	.word	0xffffffff
	.align		4
        /*0008*/ 	.word	index@(_ZN7cutlass13device_kernelINS_4gemm6kernel13GemmUniversalIN4cute5tupleIJiiiiEEENS1_10collective13CollectiveMmaINS1_35MainloopSm100TmaUmmaWarpSpecializedILi6ELi2ELi4ENS5_IJNS4_1CILi1EEESB_SB_EEEEENS5_IJNSA_ILi128EEESE_SE_EEEaNS5_IJlSB_lEEEaSG_NS4_8TiledMMAINS4_8MMA_AtomIJNS4_15SM100_MMA_S8_SSIaaiLi128ELi128ELNS4_4UMMA5MajorE0ELSL_0ELNSK_8SaturateE0EEEEEENS4_6LayoutISC_NS5_IJNSA_ILi0EEESQ_SQ_EEEEENS5_IJNS4_10UnderscoreEST_ST_EEEEENS4_13SM90_TMA_LOADENS4_14ComposedLayoutINS4_7SwizzleILi3ELi4ELi3EEENS4_18smem_ptr_flag_bitsILi8EEENSP_INS5_IJNSA_ILi8EEESE_EEENS5_IJSE_SB_EEEEEEEvNS4_8identityESW_S16_vS17_EENS_8epilogue10collective18CollectiveEpilogueINS19_23Sm100TmaWarpSpecializedILi2ELi2ELi64ELb0ELb0EEEJSF_NS5_IJNSP_ISE_SB_EENSP_INSA_ILi64EEESB_EEEEEaSG_aSG_NS19_6fusion15FusionCallbacksIS1D_NS1I_17LinearCombinationIaiaiLNS_15FloatRoundStyleE2EEESF_S1H_JEEENS4_5SM1004TMEM4LOAD26SM100_TMEM_LOAD_32dp32b64xESW_NSX_INSY_ILi2ELi4ELi3EEES11_NSP_INS5_IJS12_S1F_EEENS5_IJS1F_SB_EEEEEEENS4_39AutoVectorizingCopyWithAssumedAlignmentILi128EEENS4_14SM90_TMA_STOREES1W_S1Y_S1Y_EEEvvEEEEvNT_6ParamsE)
	.align		4
        /*000c*/ 	.word	index@(__assertfail)
	.align		4
        /*0010*/ 	.word	0x00000000
	.align		4
        /*0014*/ 	.word	0xfffffffe
	.align		4
        /*0018*/ 	.word	0x00000000
	.align		4
        /*001c*/ 	.word	0xfffffffd
	.align		4
        /*0020*/ 	.word	0x00000000
	.align		4
        /*0024*/ 	.word	0xfffffffc


//--------------------- .nv.constant4             --------------------------
	.section	.nv.constant4,"a",@progbits
	.align	8
	.align		8
.nv.constant4:
        /*0000*/ 	.dword	__assertfail
	.align		8
        /*0008*/ 	.dword	__unnamed_1
	.align		8
        /*0010*/ 	.dword	__unnamed_2
	.align		8
        /*0018*/ 	.dword	_ZN40_INTERNAL_9e015290_4_k_cu_df4492d7_169484cuda3std3__45__cpo5beginE
	.align		8
        /*0020*/ 	.dword	_ZN40_INTERNAL_9e015290_4_k_cu_df4492d7_169484cuda3std3__45__cpo3endE
	.align		8
        /*0028*/ 	.dword	_ZN40_INTERNAL_9e015290_4_k_cu_df4492d7_169484cuda3std3__45__cpo6cbeginE
	.align		8
        /*0030*/ 	.dword	_ZN40_INTERNAL_9e015290_4_k_cu_df4492d7_169484cuda3std3__45__cpo4cendE
	.align		8
        /*0038*/ 	.dword	_ZN40_INTERNAL_9e015290_4_k_cu_df4492d7_169484cuda3std3__442_GLOBAL__N__9e015290_4_k_cu_df4492d7_169486ignoreE
	.align		8
        /*0040*/ 	.dword	_ZN40_INTERNAL_9e015290_4_k_cu_df4492d7_169484cuda3std3__419piecewise_constructE
	.align		8
        /*0048*/ 	.dword	_ZN40_INTERNAL_9e015290_4_k_cu_df4492d7_169484cuda3std3__48in_placeE
	.align		8
        /*0050*/ 	.dword	_ZN40_INTERNAL_9e015290_4_k_cu_df4492d7_169484cuda3std6ranges3__45__cpo4swapE
	.align		8
        /*0058*/ 	.dword	_ZN40_INTERNAL_9e015290_4_k_cu_df4492d7_169484cuda3std6ranges3__45__cpo9iter_moveE
	.align		8
        /*0060*/ 	.dword	_ZN40_INTERNAL_9e015290_4_k_cu_df4492d7_169484cute7productE
	.align		8
        /*0068*/ 	.dword	_ZN40_INTERNAL_9e015290_4_k_cu_df4492d7_169484cute1_E
	.align		8
        /*0070*/ 	.dword	$str$25
	.align		8
        /*0078*/ 	.dword	$str$26
	.align		8
        /*0080*/ 	.dword	$str$27
	.align		8
        /*0088*/ 	.dword	$str$28


//--------------------- .text._ZN7cutlass13device_kernelINS_4gemm6kernel13GemmUniversalIN4cute5tupleIJiiiiEEENS1_10collective13CollectiveMmaINS1_35MainloopSm100TmaUmmaWarpSpecializedILi6ELi2ELi4ENS5_IJNS4_1CILi1EEESB_SB_EEEEENS5_IJNSA_ILi128EEESE_SE_EEEaNS5_IJlSB_lEEEaSG_NS4_8TiledMMAINS4_8MMA_AtomIJNS4_15SM100_MMA_S8_SSIaaiLi128ELi128ELNS4_4UMMA5MajorE0ELSL_0ELNSK_8SaturateE0EEEEEENS4_6LayoutISC_NS5_IJNSA_ILi0EEESQ_SQ_EEEEENS5_IJNS4_10UnderscoreEST_ST_EEEEENS4_13SM90_TMA_LOADENS4_14ComposedLayoutINS4_7SwizzleILi3ELi4ELi3EEENS4_18smem_ptr_flag_bitsILi8EEENSP_INS5_IJNSA_ILi8EEESE_EEENS5_IJSE_SB_EEEEEEEvNS4_8identityESW_S16_vS17_EENS_8epilogue10collective18CollectiveEpilogueINS19_23Sm100TmaWarpSpecializedILi2ELi2ELi64ELb0ELb0EEEJSF_NS5_IJNSP_ISE_SB_EENSP_INSA_ILi64EEESB_EEEEEaSG_aSG_NS19_6fusion15FusionCallbacksIS1D_NS1I_17LinearCombinationIaiaiLNS_15FloatRoundStyleE2EEESF_S1H_JEEENS4_5SM1004TMEM4LOAD26SM100_TMEM_LOAD_32dp32b64xESW_NSX_INSY_ILi2ELi4ELi3EEES11_NSP_INS5_IJS12_S1F_EEENS5_IJS1F_SB_EEEEEEENS4_39AutoVectorizingCopyWithAssumedAlignmentILi128EEENS4_14SM90_TMA_STOREES1W_S1Y_S1Y_EEEvvEEEEvNT_6ParamsE --------------------------
	.section	.text._ZN7cutlass13device_kernelINS_4gemm6kernel13GemmUniversalIN4cute5tupleIJiiiiEEENS1_10collective13CollectiveMmaINS1_35MainloopSm100TmaUmmaWarpSpecializedILi6ELi2ELi4ENS5_IJNS4_1CILi1EEESB_SB_EEEEENS5_IJNSA_ILi128EEESE_SE_EEEaNS5_IJlSB_lEEEaSG_NS4_8TiledMMAINS4_8MMA_AtomIJNS4_15SM100_MMA_S8_SSIaaiLi128ELi128ELNS4_4UMMA5MajorE0ELSL_0ELNSK_8SaturateE0EEEEEENS4_6LayoutISC_NS5_IJNSA_ILi0EEESQ_SQ_EEEEENS5_IJNS4_10UnderscoreEST_ST_EEEEENS4_13SM90_TMA_LOADENS4_14ComposedLayoutINS4_7SwizzleILi3ELi4ELi3EEENS4_18smem_ptr_flag_bitsILi8EEENSP_INS5_IJNSA_ILi8EEESE_EEENS5_IJSE_SB_EEEEEEEvNS4_8identityESW_S16_vS17_EENS_8epilogue10collective18CollectiveEpilogueINS19_23Sm100TmaWarpSpecializedILi2ELi2ELi64ELb0ELb0EEEJSF_NS5_IJNSP_ISE_SB_EENSP_INSA_ILi64EEESB_EEEEEaSG_aSG_NS19_6fusion15FusionCallbacksIS1D_NS1I_17LinearCombinationIaiaiLNS_15FloatRoundStyleE2EEESF_S1H_JEEENS4_5SM1004TMEM4LOAD26SM100_TMEM_LOAD_32dp32b64xESW_NSX_INSY_ILi2ELi4ELi3EEES11_NSP_INS5_IJS12_S1F_EEENS5_IJS1F_SB_EEEEEEENS4_39AutoVectorizingCopyWithAssumedAlignmentILi128EEENS4_14SM90_TMA_STOREES1W_S1Y_S1Y_EEEvvEEEEvNT_6ParamsE,"ax",@progbits
	.align	128
.text._ZN7cutlass13device_kernelINS_4gemm6kernel13GemmUniversalIN4cute5tupleIJiiiiEEENS1_10collective13CollectiveMmaINS1_35MainloopSm100TmaUmmaWarpSpecializedILi6ELi2ELi4ENS5_IJNS4_1CILi1EEESB_SB_EEEEENS5_IJNSA_ILi128EEESE_SE_EEEaNS5_IJlSB_lEEEaSG_NS4_8TiledMMAINS4_8MMA_AtomIJNS4_15SM100_MMA_S8_SSIaaiLi128ELi128ELNS4_4UMMA5MajorE0ELSL_0ELNSK_8SaturateE0EEEEEENS4_6LayoutISC_NS5_IJNSA_ILi0EEESQ_SQ_EEEEENS5_IJNS4_10UnderscoreEST_ST_EEEEENS4_13SM90_TMA_LOADENS4_14ComposedLayoutINS4_7SwizzleILi3ELi4ELi3EEENS4_18smem_ptr_flag_bitsILi8EEENSP_INS5_IJNSA_ILi8EEESE_EEENS5_IJSE_SB_EEEEEEEvNS4_8identityESW_S16_vS17_EENS_8epilogue10collective18CollectiveEpilogueINS19_23Sm100TmaWarpSpecializedILi2ELi2ELi64ELb0ELb0EEEJSF_NS5_IJNSP_ISE_SB_EENSP_INSA_ILi64EEESB_EEEEEaSG_aSG_NS19_6fusion15FusionCallbacksIS1D_NS1I_17LinearCombinationIaiaiLNS_15FloatRoundStyleE2EEESF_S1H_JEEENS4_5SM1004TMEM4LOAD26SM100_TMEM_LOAD_32dp32b64xESW_NSX_INSY_ILi2ELi4ELi3EEES11_NSP_INS5_IJS12_S1F_EEENS5_IJS1F_SB_EEEEEEENS4_39AutoVectorizingCopyWithAssumedAlignmentILi128EEENS4_14SM90_TMA_STOREES1W_S1Y_S1Y_EEEvvEEEEvNT_6ParamsE:
        .type           _ZN7cutlass13device_kernelINS_4gemm6kernel13GemmUniversalIN4cute5tupleIJiiiiEEENS1_10collective13CollectiveMmaINS1_35MainloopSm100TmaUmmaWarpSpecializedILi6ELi2ELi4ENS5_IJNS4_1CILi1EEESB_SB_EEEEENS5_IJNSA_ILi128EEESE_SE_EEEaNS5_IJlSB_lEEEaSG_NS4_8TiledMMAINS4_8MMA_AtomIJNS4_15SM100_MMA_S8_SSIaaiLi128ELi128ELNS4_4UMMA5MajorE0ELSL_0ELNSK_8SaturateE0EEEEEENS4_6LayoutISC_NS5_IJNSA_ILi0EEESQ_SQ_EEEEENS5_IJNS4_10UnderscoreEST_ST_EEEEENS4_13SM90_TMA_LOADENS4_14ComposedLayoutINS4_7SwizzleILi3ELi4ELi3EEENS4_18smem_ptr_flag_bitsILi8EEENSP_INS5_IJNSA_ILi8EEESE_EEENS5_IJSE_SB_EEEEEEEvNS4_8identityESW_S16_vS17_EENS_8epilogue10collective18CollectiveEpilogueINS19_23Sm100TmaWarpSpecializedILi2ELi2ELi64ELb0ELb0EEEJSF_NS5_IJNSP_ISE_SB_EENSP_INSA_ILi64EEESB_EEEEEaSG_aSG_NS19_6fusion15FusionCallbacksIS1D_NS1I_17LinearCombinationIaiaiLNS_15FloatRoundStyleE2EEESF_S1H_JEEENS4_5SM1004TMEM4LOAD26SM100_TMEM_LOAD_32dp32b64xESW_NSX_INSY_ILi2ELi4ELi3EEES11_NSP_INS5_IJS12_S1F_EEENS5_IJS1F_SB_EEEEEEENS4_39AutoVectorizingCopyWithAssumedAlignmentILi128EEENS4_14SM90_TMA_STOREES1W_S1Y_S1Y_EEEvvEEEEvNT_6ParamsE,@function
        .size           _ZN7cutlass13device_kernelINS_4gemm6kernel13GemmUniversalIN4cute5tupleIJiiiiEEENS1_10collective13CollectiveMmaINS1_35MainloopSm100TmaUmmaWarpSpecializedILi6ELi2ELi4ENS5_IJNS4_1CILi1EEESB_SB_EEEEENS5_IJNSA_ILi128EEESE_SE_EEEaNS5_IJlSB_lEEEaSG_NS4_8TiledMMAINS4_8MMA_AtomIJNS4_15SM100_MMA_S8_SSIaaiLi128ELi128ELNS4_4UMMA5MajorE0ELSL_0ELNSK_8SaturateE0EEEEEENS4_6LayoutISC_NS5_IJNSA_ILi0EEESQ_SQ_EEEEENS5_IJNS4_10UnderscoreEST_ST_EEEEENS4_13SM90_TMA_LOADENS4_14ComposedLayoutINS4_7SwizzleILi3ELi4ELi3EEENS4_18smem_ptr_flag_bitsILi8EEENSP_INS5_IJNSA_ILi8EEESE_EEENS5_IJSE_SB_EEEEEEEvNS4_8identityESW_S16_vS17_EENS_8epilogue10collective18CollectiveEpilogueINS19_23Sm100TmaWarpSpecializedILi2ELi2ELi64ELb0ELb0EEEJSF_NS5_IJNSP_ISE_SB_EENSP_INSA_ILi64EEESB_EEEEEaSG_aSG_NS19_6fusion15FusionCallbacksIS1D_NS1I_17LinearCombinationIaiaiLNS_15FloatRoundStyleE2EEESF_S1H_JEEENS4_5SM1004TMEM4LOAD26SM100_TMEM_LOAD_32dp32b64xESW_NSX_INSY_ILi2ELi4ELi3EEES11_NSP_INS5_IJS12_S1F_EEENS5_IJS1F_SB_EEEEEEENS4_39AutoVectorizingCopyWithAssumedAlignmentILi128EEENS4_14SM90_TMA_STOREES1W_S1Y_S1Y_EEEvvEEEEvNT_6ParamsE,(.L_x_148 - _ZN7cutlass13device_kernelINS_4gemm6kernel13GemmUniversalIN4cute5tupleIJiiiiEEENS1_10collective13CollectiveMmaINS1_35MainloopSm100TmaUmmaWarpSpecializedILi6ELi2ELi4ENS5_IJNS4_1CILi1EEESB_SB_EEEEENS5_IJNSA_ILi128EEESE_SE_EEEaNS5_IJlSB_lEEEaSG_NS4_8TiledMMAINS4_8MMA_AtomIJNS4_15SM100_MMA_S8_SSIaaiLi128ELi128ELNS4_4UMMA5MajorE0ELSL_0ELNSK_8SaturateE0EEEEEENS4_6LayoutISC_NS5_IJNSA_ILi0EEESQ_SQ_EEEEENS5_IJNS4_10UnderscoreEST_ST_EEEEENS4_13SM90_TMA_LOADENS4_14ComposedLayoutINS4_7SwizzleILi3ELi4ELi3EEENS4_18smem_ptr_flag_bitsILi8EEENSP_INS5_IJNSA_ILi8EEESE_EEENS5_IJSE_SB_EEEEEEEvNS4_8identityESW_S16_vS17_EENS_8epilogue10collective18CollectiveEpilogueINS19_23Sm100TmaWarpSpecializedILi2ELi2ELi64ELb0ELb0EEEJSF_NS5_IJNSP_ISE_SB_EENSP_INSA_ILi64EEESB_EEEEEaSG_aSG_NS19_6fusion15FusionCallbacksIS1D_NS1I_17LinearCombinationIaiaiLNS_15FloatRoundStyleE2EEESF_S1H_JEEENS4_5SM1004TMEM4LOAD26SM100_TMEM_LOAD_32dp32b64xESW_NSX_INSY_ILi2ELi4ELi3EEES11_NSP_INS5_IJS12_S1F_EEENS5_IJS1F_SB_EEEEEEENS4_39AutoVectorizingCopyWithAssumedAlignmentILi128EEENS4_14SM90_TMA_STOREES1W_S1Y_S1Y_EEEvvEEEEvNT_6ParamsE)
        .other          _ZN7cutlass13device_kernelINS_4gemm6kernel13GemmUniversalIN4cute5tupleIJiiiiEEENS1_10collective13CollectiveMmaINS1_35MainloopSm100TmaUmmaWarpSpecializedILi6ELi2ELi4ENS5_IJNS4_1CILi1EEESB_SB_EEEEENS5_IJNSA_ILi128EEESE_SE_EEEaNS5_IJlSB_lEEEaSG_NS4_8TiledMMAINS4_8MMA_AtomIJNS4_15SM100_MMA_S8_SSIaaiLi128ELi128ELNS4_4UMMA5MajorE0ELSL_0ELNSK_8SaturateE0EEEEEENS4_6LayoutISC_NS5_IJNSA_ILi0EEESQ_SQ_EEEEENS5_IJNS4_10UnderscoreEST_ST_EEEEENS4_13SM90_TMA_LOADENS4_14ComposedLayoutINS4_7SwizzleILi3ELi4ELi3EEENS4_18smem_ptr_flag_bitsILi8EEENSP_INS5_IJNSA_ILi8EEESE_EEENS5_IJSE_SB_EEEEEEEvNS4_8identityESW_S16_vS17_EENS_8epilogue10collective18CollectiveEpilogueINS19_23Sm100TmaWarpSpecializedILi2ELi2ELi64ELb0ELb0EEEJSF_NS5_IJNSP_ISE_SB_EENSP_INSA_ILi64EEESB_EEEEEaSG_aSG_NS19_6fusion15FusionCallbacksIS1D_NS1I_17LinearCombinationIaiaiLNS_15FloatRoundStyleE2EEESF_S1H_JEEENS4_5SM1004TMEM4LOAD26SM100_TMEM_LOAD_32dp32b64xESW_NSX_INSY_ILi2ELi4ELi3EEES11_NSP_INS5_IJS12_S1F_EEENS5_IJS1F_SB_EEEEEEENS4_39AutoVectorizingCopyWithAssumedAlignmentILi128EEENS4_14SM90_TMA_STOREES1W_S1Y_S1Y_EEEvvEEEEvNT_6ParamsE,@"STO_CUDA_ENTRY STV_DEFAULT"
_ZN7cutlass13device_kernelINS_4gemm6kernel13GemmUniversalIN4cute5tupleIJiiiiEEENS1_10collective13CollectiveMmaINS1_35MainloopSm100TmaUmmaWarpSpecializedILi6ELi2ELi4ENS5_IJNS4_1CILi1EEESB_SB_EEEEENS5_IJNSA_ILi128EEESE_SE_EEEaNS5_IJlSB_lEEEaSG_NS4_8TiledMMAINS4_8MMA_AtomIJNS4_15SM100_MMA_S8_SSIaaiLi128ELi128ELNS4_4UMMA5MajorE0ELSL_0ELNSK_8SaturateE0EEEEEENS4_6LayoutISC_NS5_IJNSA_ILi0EEESQ_SQ_EEEEENS5_IJNS4_10UnderscoreEST_ST_EEEEENS4_13SM90_TMA_LOADENS4_14ComposedLayoutINS4_7SwizzleILi3ELi4ELi3EEENS4_18smem_ptr_flag_bitsILi8EEENSP_INS5_IJNSA_ILi8EEESE_EEENS5_IJSE_SB_EEEEEEEvNS4_8identityESW_S16_vS17_EENS_8epilogue10collective18CollectiveEpilogueINS19_23Sm100TmaWarpSpecializedILi2ELi2ELi64ELb0ELb0EEEJSF_NS5_IJNSP_ISE_SB_EENSP_INSA_ILi64EEESB_EEEEEaSG_aSG_NS19_6fusion15FusionCallbacksIS1D_NS1I_17LinearCombinationIaiaiLNS_15FloatRoundStyleE2EEESF_S1H_JEEENS4_5SM1004TMEM4LOAD26SM100_TMEM_LOAD_32dp32b64xESW_NSX_INSY_ILi2ELi4ELi3EEES11_NSP_INS5_IJS12_S1F_EEENS5_IJS1F_SB_EEEEEEENS4_39AutoVectorizingCopyWithAssumedAlignmentILi128EEENS4_14SM90_TMA_STOREES1W_S1Y_S1Y_EEEvvEEEEvNT_6ParamsE:
[----:B------:R-:W1:Y:S01]  /*0000*/  LDC R1, c[0x0][0x37c] ;  /* 0x0000df00ff017b82 */ /* 0x000e620000000800 */
[----:B------:R-:W2:Y:S01]  /*0010*/  S2R R167, SR_TID.X ;  /* 0x0000000000a77919 */ /* 0x000ea20000002100 */
[----:B------:R-:W3:Y:S01]  /*0020*/  LDCU.64 UR4, c[0x0][0x890] ;  /* 0x00011200ff0477ac */ /* 0x000ee20008000a00 */
[----:B------:R-:W-:Y:S02]  /*0030*/  PRMT R151, RZ, 0x7610, R151 ;  /* 0x00007610ff977816 */ /* 0x000fe40000000097 */
[----:B------:R-:W-:Y:S01]  /*0040*/  ELECT P5, URZ, PT ;  /* 0x0000000000ff782f */ /* 0x000fe200038a0000 */
[----:B------:R-:W4:Y:S01]  /*0050*/  LDCU.64 UR46, c[0x0][0x358] ;  /* 0x00006b00ff2e77ac */ /* 0x000f220008000a00 */
[----:B---3--:R-:W-:-:S04]  /*0060*/  UISETP.NE.U32.AND UP0, UPT, UR4, URZ, UPT ;  /* 0x000000ff0400728c */ /* 0x008fc8000bf05070 */
[----:B------:R-:W-:Y:S01]  /*0070*/  UISETP.NE.AND.EX UP0, UPT, UR5, URZ, UPT, UP0 ;  /* 0x000000ff0500728c */ /* 0x000fe2000bf05300 */
[----:B--2---:R-:W-:-:S05]  /*0080*/  SHF.R.U32.HI R154, RZ, 0x5, R167 ;  /* 0x00000005ff9a7819 */ /* 0x004fca00000116a7 */
[----:B------:R-:W2:Y:S02]  /*0090*/  SHFL.IDX PT, R0, R154, RZ, 0x1f ;  /* 0x00001fff9a007589 */ /* 0x000ea400000e0000 */
[----:B--2---:R-:W-:Y:S01]  /*00a0*/  R2UR UR8, R0 ;  /* 0x00000000000872ca */ /* 0x004fe200000e0000 */
[----:B-1--4-:R-:W-:-:S14]  /*00b0*/  BRA.U UP0, `(.L_x_0) ;  /* 0x00000001002c7547 */ /* 0x012fdc000b800000 */
[----:B------:R-:W1:Y:S02]  /*00c0*/  LDCU.64 UR6, c[0x0][0x888] ;  /* 0x00011100ff0677ac */ /* 0x000e640008000a00 */
[----:B-1----:R-:W-:-:S04]  /*00d0*/  UISETP.NE.U32.AND UP0, UPT, UR6, URZ, UPT ;  /* 0x000000ff0600728c */ /* 0x002fc8000bf05070 */
[----:B------:R-:W-:-:S09]  /*00e0*/  UISETP.NE.AND.EX UP0, UPT, UR7, URZ, UPT, UP0 ;  /* 0x000000ff0700728c */ /* 0x000fd2000bf05300 */
[----:B------:R-:W-:Y:S05]  /*00f0*/  BRA.U !UP0, `(.L_x_1) ;  /* 0x0000000108107547 */ /* 0x000fea000b800000 */
[----:B------:R-:W1:Y:S02]  /*0100*/  LDC.64 R82, c[0x0][0x888] ;  /* 0x00022200ff527b82 */ /* 0x000e640000000a00 */
[----:B-1----:R1:W5:Y:S01]  /*0110*/  LDG.E R82, desc[UR46][R82.64] ;  /* 0x0000002e52527981 */ /* 0x002362000c1e1900 */
[----:B------:R-:W-:Y:S01]  /*0120*/  HFMA2 R151, -RZ, RZ, 0, 5.9604644775390625e-08 ;  /* 0x00000001ff977431 */ /* 0x000fe200000001ff */
[----:B------:R-:W-:Y:S05]  /*0130*/  BRA `(.L_x_0) ;  /* 0x00000000000c7947 */ /* 0x000fea0003800000 */
.L_x_1:
[----:B------:R-:W1:Y:S01]  /*0140*/  LDCU UR6, c[0x0][0x880] ;  /* 0x00011000ff0677ac */ /* 0x000e620008000800 */
[----:B------:R-:W-:Y:S01]  /*0150*/  HFMA2 R151, -RZ, RZ, 0, 5.9604644775390625e-08 ;  /* 0x00000001ff977431 */ /* 0x000fe200000001ff */
[----:B-1----:R-:W-:-:S07]  /*0160*/  MOV R82, UR6 ;  /* 0x0000000600527c02 */ /* 0x002fce0008000f00 */
.L_x_0:
[----:B------:R-:W2:Y:S02]  /*0170*/  LDCU.64 UR6, c[0x0][0x8b0] ;  /* 0x00011600ff0677ac */ /* 0x000ea40008000a00 */
[----:B--2---:R-:W-:-:S04]  /*0180*/  UISETP.NE.U32.AND UP0, UPT, UR6, URZ, UPT ;  /* 0x000000ff0600728c */ /* 0x004fc8000bf05070 */
[----:B------:R-:W-:-:S09]  /*0190*/  UISETP.NE.AND.EX UP0, UPT, UR7, URZ, UPT, UP0 ;  /* 0x000000ff0700728c */ /* 0x000fd2000bf05300 */
[----:B------:R-:W-:Y:S05]  /*01a0*/  BRA.U UP0, `(.L_x_2) ;  /* 0x0000000100247547 */ /* 0x000fea000b800000 */
[----:B------:R-:W2:Y:S02]  /*01b0*/  LDCU.64 UR6, c[0x0][0x8a8] ;  /* 0x00011500ff0677ac */ /* 0x000ea40008000a00 */
[----:B--2---:R-:W-:-:S04]  /*01c0*/  UISETP.NE.U32.AND UP0, UPT, UR6, URZ, UPT ;  /* 0x000000ff0600728c */ /* 0x004fc8000bf05070 */
[----:B------:R-:W-:-:S09]  /*01d0*/  UISETP.NE.AND.EX UP0, UPT, UR7, URZ, UPT, UP0 ;  /* 0x000000ff0700728c */ /* 0x000fd2000bf05300 */
[----:B------:R-:W-:Y:S05]  /*01e0*/  BRA.U !UP0, `(.L_x_3) ;  /* 0x00000001080c7547 */ /* 0x000fea000b800000 */
[----:B------:R-:W2:Y:S02]  /*01f0*/  LDC.64 R78, c[0x0][0x8a8] ;  /* 0x00022a00ff4e7b82 */ /* 0x000ea40000000a00 */
[----:B--2---:R2:W5:Y:S01]  /*0200*/  LDG.E R78, desc[UR46][R78.64] ;  /* 0x0000002e4e4e7981 */ /* 0x004562000c1e1900 */
[----:B------:R-:W-:Y:S05]  /*0210*/  BRA `(.L_x_2) ;  /* 0x0000000000087947 */ /* 0x000fea0003800000 */
.L_x_3:
[----:B------:R-:W2:Y:S02]  /*0220*/  LDCU UR6, c[0x0][0x8a0] ;  /* 0x00011400ff0677ac */ /* 0x000ea40008000800 */
[----:B--2---:R-:W-:Y:S02]  /*0230*/  MOV R78, UR6 ;  /* 0x00000006004e7c02 */ /* 0x004fe40008000f00 */
.L_x_2:
[----:B------:R-:W-:Y:S01]  /*0240*/  IMAD.U32 R0, RZ, RZ, UR8 ;  /* 0x00000008ff007e24 */ /* 0x000fe2000f8e00ff */
[----:B------:R-:W-:Y:S04]  /*0250*/  BSSY.RECONVERGENT B0, `(.L_x_4) ;  /* 0x000000c000007945 */ /* 0x000fe80003800200 */
[C---:B------:R-:W-:Y:S02]  /*0260*/  ISETP.NE.OR P1, PT, R0.reuse, 0x1, !P5 ;  /* 0x000000010000780c */ /* 0x040fe40006f25670 */
[----:B------:R-:W-:-:S11]  /*0270*/  ISETP.NE.OR P0, PT, R0, 0x3, !P5 ;  /* 0x000000030000780c */ /* 0x000fd60006f05670 */
[----:B------:R-:W-:Y:S05]  /*0280*/  @P1 BRA `(.L_x_5) ;  /* 0x0000000000201947 */ /* 0x000fea0003800000 */
[----:B------:R-:W3:Y:S02]  /*0290*/  LDCU.64 UR6, c[0x0][0x348] ;  /* 0x00006900ff0677ac */ /* 0x000ee40008000a00 */
[----:B---3--:R-:W-:Y:S02]  /*02a0*/  UIADD3 UR10, UP1, UPT, UR6, 0x80, URZ ;  /* 0x00000080060a7890 */ /* 0x008fe4000ff3e0ff */
[----:B------:R-:W-:Y:S02]  /*02b0*/  UIADD3 UR6, UP0, UPT, UR6, 0x180, URZ ;  /* 0x0000018006067890 */ /* 0x000fe4000ff1e0ff */
[----:B------:R-:W-:Y:S02]  /*02c0*/  UIADD3.X UR11, UPT, UPT, URZ, UR7, URZ, UP1, !UPT ;  /* 0x00000007ff0b7290 */ /* 0x000fe40008ffe4ff */
[----:B------:R-:W-:-:S07]  /*02d0*/  UIADD3.X UR7, UPT, UPT, URZ, UR7, URZ, UP0, !UPT ;  /* 0x00000007ff077290 */ /* 0x000fce00087fe4ff */
[----:B------:R3:W-:Y:S02]  /*02e0*/  UTMACCTL.PF [UR10] ;  /* 0x000000000a0079b9 */ /* 0x0007e40008040000 */
[----:B------:R3:W-:Y:S02]  /*02f0*/  UTMACCTL.PF [UR6] ;  /* 0x00000000060079b9 */ /* 0x0007e40008040000 */
[----:B---3--:R-:W-:Y:S01]  /*0300*/  NOP ;  /* 0x0000000000007918 */ /* 0x008fe20000000000 */
.L_x_5:
[----:B------:R-:W-:Y:S05]  /*0310*/  BSYNC.RECONVERGENT B0 ;  /* 0x0000000000007941 */ /* 0x000fea0003800200 */
.L_x_4:
[----:B------:R-:W-:Y:S04]  /*0320*/  BSSY.RECONVERGENT B0, `(.L_x_6) ;  /* 0x000000a000007945 */ /* 0x000fe80003800200 */
        /* <DEDUP_REMOVED lines=9> */
.L_x_7:
[----:B------:R-:W-:Y:S05]  /*03c0*/  BSYNC.RECONVERGENT B0 ;  /* 0x0000000000007941 */ /* 0x000fea0003800200 */
.L_x_6:
[----:B------:R-:W3:Y:S01]  /*03d0*/  LDCU.64 UR6, c[0x0][0x888] ;  /* 0x00011100ff0677ac */ /* 0x000ee20008000a00 */
[----:B------:R-:W-:Y:S02]  /*03e0*/  UISETP.EQ.U32.AND UP1, UPT, UR4, URZ, UPT ;  /* 0x000000ff0400728c */ /* 0x000fe4000bf22070 */
[----:B------:R-:W-:Y:S02]  /*03f0*/  UPLOP3.LUT UP2, UPT, UPT, UPT, UPT, 0x80, 0x8 ;  /* 0x000000000008789c */ /* 0x000fe40003f4f070 */
[----:B---3--:R-:W-:-:S04]  /*0400*/  UISETP.NE.U32.AND UP0, UPT, UR6, URZ, UPT ;  /* 0x000000ff0600728c */ /* 0x008fc8000bf05070 */
[----:B------:R-:W-:-:S04]  /*0410*/  UISETP.NE.AND.EX UP0, UPT, UR7, URZ, UPT, UP0 ;  /* 0x000000ff0700728c */ /* 0x000fc8000bf05300 */
[----:B------:R-:W-:-:S04]  /*0420*/  UISETP.EQ.OR.EX UP3, UPT, UR5, URZ, !UP0, UP1 ;  /* 0x000000ff0500728c */ /* 0x000fc8000c762710 */
[----:B------:R-:W-:-:S05]  /*0430*/  UP2UR UR50, UPR, URZ, 0x8 ;  /* 0x00000008ff327883 */ /* 0x000fca0008000000 */
[----:B------:R-:W-:Y:S07]  /*0440*/  BRA.U !UP3, `(.L_x_8) ;  /* 0x000000010b207547 */ /* 0x000fee000b800000 */
[----:B-----5:R-:W-:Y:S01]  /*0450*/  R2UR UR6, R82 ;  /* 0x00000000520672ca */ /* 0x020fe200000e0000 */
[----:B------:R-:W-:Y:S02]  /*0460*/  UISETP.NE.U32.AND UP2, UPT, UR4, URZ, UPT ;  /* 0x000000ff0400728c */ /* 0x000fe4000bf45070 */
[----:B------:R-:W-:Y:S02]  /*0470*/  USEL UR4, URZ, 0xffffffff, UP0 ;  /* 0xffffffffff047887 */ /* 0x000fe40008000000 */
[----:B------:R-:W-:-:S08]  /*0480*/  UISETP.NE.AND.EX UP2, UPT, UR5, URZ, UPT, UP2 ;  /* 0x000000ff0500728c */ /* 0x000fd0000bf45320 */
[----:B------:R-:W-:-:S04]  /*0490*/  UISETP.NE.AND UP1, UPT, UR6, URZ, UPT ;  /* 0x000000ff0600728c */ /* 0x000fc8000bf25270 */
[----:B------:R-:W-:-:S04]  /*04a0*/  @!UP2 USEL UR4, URZ, 0xffffffff, UP1 ;  /* 0xffffffffff04a887 */ /* 0x000fc80008800000 */
[----:B------:R-:W-:-:S04]  /*04b0*/  ULOP3.LUT UR4, UR4, 0x1, URZ, 0xc0, !UPT ;  /* 0x0000000104047892 */ /* 0x000fc8000f8ec0ff */
[----:B------:R-:W-:-:S11]  /*04c0*/  UISETP.NE.U32.AND UP2, UPT, UR4, 0x1, UPT ;  /* 0x000000010400788c */ /* 0x000fd6000bf45070 */
.L_x_8:
[----:B------:R-:W3:Y:S01]  /*04d0*/  SHFL.IDX PT, R2, R154, RZ, 0x1f ;  /* 0x00001fff9a027589 */ /* 0x000ee200000e0000 */
[----:B------:R-:W-:-:S04]  /*04e0*/  UISETP.NE.AND UP1, UPT, UR8, 0x2, UPT ;  /* 0x000000020800788c */ /* 0x000fc8000bf25270 */
[----:B------:R-:W-:Y:S01]  /*04f0*/  USEL UR6, URZ, 0x1, UP1 ;  /* 0x00000001ff067887 */ /* 0x000fe20008800000 */
[----:B---3--:R-:W-:-:S13]  /*0500*/  ISETP.NE.AND P0, PT, R2, RZ, PT ;  /* 0x000000ff0200720c */ /* 0x008fda0003f05270 */
[----:B------:R-:W-:Y:S05]  /*0510*/  @P0 BRA `(.L_x_9) ;  /* 0x0000000000580947 */ /* 0x000fea0003800000 */
[----:B------:R-:W3:Y:S01]  /*0520*/  S2UR UR5, SR_CgaCtaId ;  /* 0x00000000000579c3 */ /* 0x000ee20000008800 */
[----:B------:R-:W-:Y:S01]  /*0530*/  UMOV UR7, 0x400 ;  /* 0x0000040000077882 */ /* 0x000fe20000000000 */
[----:B------:R-:W-:Y:S01]  /*0540*/  UMOV UR4, 0x1 ;  /* 0x0000000100047882 */ /* 0x000fe20000000000 */
[----:B------:R-:W-:Y:S01]  /*0550*/  ELECT P0, URZ, PT ;  /* 0x0000000000ff782f */ /* 0x000fe20003800000 */
[----:B------:R-:W-:-:S04]  /*0560*/  UIADD3 UR10, UPT, UPT, -UR4, 0x100000, URZ ;  /* 0x00100000040a7890 */ /* 0x000fc8000fffe1ff */
[----:B------:R-:W-:Y:S02]  /*0570*/  USHF.L.U32 UR11, UR10, 0xb, URZ ;  /* 0x0000000b0a0b7899 */ /* 0x000fe400080006ff */
[----:B------:R-:W-:Y:S02]  /*0580*/  USHF.L.U32 UR10, UR10, 0x1, URZ ;  /* 0x000000010a0a7899 */ /* 0x000fe400080006ff */
[----:B---3--:R-:W-:Y:S01]  /*0590*/  ULEA UR5, UR5, UR7, 0x18 ;  /* 0x0000000705057291 */ /* 0x008fe2000f8ec0ff */
[----:B------:R-:W3:Y:S11]  /*05a0*/  FENCE.VIEW.ASYNC.S ;  /* 0x00000000000073c6 */ /* 0x000ef60000000000 */
[----:B---3--:R3:W4:Y:S01]  /*05b0*/  SYNCS.EXCH.64 URZ, [UR5], UR10 ;  /* 0x0000000a05ff75b2 */ /* 0x0087220008000100 */
[----:B------:R3:W1:Y:S01]  /*05c0*/  SYNCS.EXCH.64 URZ, [UR5+0x30], UR10 ;  /* 0x0000300a05ff75b2 */ /* 0x0006620008000100 */
        /* <DEDUP_REMOVED lines=10> */
[----:B------:R-:W-:Y:S01]  /*0670*/  NOP ;  /* 0x0000000000007918 */ /* 0x000fe20000000000 */
.L_x_9:
[----:B------:R-:W2:Y:S01]  /*0680*/  SHFL.IDX PT, R2, R154, RZ, 0x1f ;  /* 0x00001fff9a027589 */ /* 0x000ea200000e0000 */
[----:B------:R-:W-:Y:S01]  /*0690*/  NOP ;  /* 0x0000000000007918 */ /* 0x000fe20000000000 */
[----:B--2---:R-:W-:-:S13]  /*06a0*/  ISETP.NE.AND P0, PT, R2, 0x1, PT ;  /* 0x000000010200780c */ /* 0x004fda0003f05270 */
[----:B------:R-:W-:Y:S05]  /*06b0*/  @P0 BRA `(.L_x_10) ;  /* 0x0000000000480947 */ /* 0x000fea0003800000 */
[----:B------:R-:W2:Y:S01]  /*06c0*/  S2UR UR7, SR_CgaCtaId ;  /* 0x00000000000779c3 */ /* 0x000ea20000008800 */
[----:B------:R-:W-:Y:S01]  /*06d0*/  UMOV UR9, 0x400 ;  /* 0x0000040000097882 */ /* 0x000fe20000000000 */
[----:B---3--:R-:W-:Y:S01]  /*06e0*/  UMOV UR5, 0x20 ;  /* 0x0000002000057882 */ /* 0x008fe20000000000 */
[----:B------:R-:W-:Y:S01]  /*06f0*/  UMOV UR4, 0x80 ;  /* 0x0000008000047882 */ /* 0x000fe20000000000 */
[----:B------:R-:W-:-:S04]  /*0700*/  UIADD3 UR10, UPT, UPT, -UR5, 0x100000, URZ ;  /* 0x00100000050a7890 */ /* 0x000fc8000fffe1ff */
[----:B------:R-:W-:Y:S02]  /*0710*/  USHF.L.U32 UR11, UR10, 0xb, URZ ;  /* 0x0000000b0a0b7899 */ /* 0x000fe400080006ff */
[----:B------:R-:W-:Y:S02]  /*0720*/  USHF.L.U32 UR10, UR10, 0x1, URZ ;  /* 0x000000010a0a7899 */ /* 0x000fe400080006ff */
[----:B------:R-:W-:-:S04]  /*0730*/  UIADD3 UR4, UPT, UPT, -UR4, 0x100000, URZ ;  /* 0x0010000004047890 */ /* 0x000fc8000fffe1ff */
[----:B------:R-:W-:Y:S02]  /*0740*/  USHF.L.U32 UR5, UR4, 0xb, URZ ;  /* 0x0000000b04057899 */ /* 0x000fe400080006ff */
[----:B------:R-:W-:Y:S01]  /*0750*/  USHF.L.U32 UR4, UR4, 0x1, URZ ;  /* 0x0000000104047899 */ /* 0x000fe200080006ff */
[----:B------:R-:W-:Y:S01]  /*0760*/  ELECT P0, URZ, PT ;  /* 0x0000000000ff782f */ /* 0x000fe20003800000 */
[----:B--2---:R-:W-:Y:S01]  /*0770*/  ULEA UR7, UR7, UR9, 0x18 ;  /* 0x0000000907077291 */ /* 0x004fe2000f8ec0ff */
[----:B------:R-:W2:Y:S11]  /*0780*/  FENCE.VIEW.ASYNC.S ;  /* 0x00000000000073c6 */ /* 0x000eb60000000000 */
[----:B--2---:R2:W3:Y:S01]  /*0790*/  SYNCS.EXCH.64 URZ, [UR7+0x60], UR10 ;  /* 0x0000600a07ff75b2 */ /* 0x0044e20008000100 */
[----:B------:R2:W1:Y:S01]  /*07a0*/  SYNCS.EXCH.64 URZ, [UR7+0x70], UR4 ;  /* 0x0000700407ff75b2 */ /* 0x0004620008000100 */
[----:B------:R2:W1:Y:S01]  /*07b0*/  SYNCS.EXCH.64 URZ, [UR7+0x68], UR10 ;  /* 0x0000680a07ff75b2 */ /* 0x0004620008000100 */
[----:B------:R2:W1:Y:S01]  /*07c0*/  SYNCS.EXCH.64 URZ, [UR7+0x78], UR4 ;  /* 0x0000780407ff75b2 */ /* 0x0004620008000100 */
[----:B------:R-:W-:Y:S01]  /*07d0*/  NOP ;  /* 0x0000000000007918 */ /* 0x000fe20000000000 */
.L_x_10:
[----:B------:R-:W4:Y:S01]  /*07e0*/  SHFL.IDX PT, R2, R154, RZ, 0x1f ;  /* 0x00001fff9a027589 */ /* 0x000f2200000e0000 */
[----:B------:R-:W-:Y:S01]  /*07f0*/  NOP ;  /* 0x0000000000007918 */ /* 0x000fe20000000000 */
[----:B----4-:R-:W-:-:S13]  /*0800*/  ISETP.NE.AND P0, PT, R2, 0x3, PT ;  /* 0x000000030200780c */ /* 0x010fda0003f05270 */
[----:B------:R-:W-:Y:S05]  /*0810*/  @P0 BRA `(.L_x_11) ;  /* 0x0000000000300947 */ /* 0x000fea0003800000 */
[----:B--23--:R-:W2:Y:S01]  /*0820*/  S2UR UR5, SR_CgaCtaId ;  /* 0x00000000000579c3 */ /* 0x00cea20000008800 */
[----:B------:R-:W-:Y:S01]  /*0830*/  UMOV UR7, 0x400 ;  /* 0x0000040000077882 */ /* 0x000fe20000000000 */
[----:B------:R-:W-:Y:S01]  /*0840*/  UMOV UR4, 0x20 ;  /* 0x0000002000047882 */ /* 0x000fe20000000000 */
[----:B------:R-:W-:Y:S01]  /*0850*/  ELECT P0, URZ, PT ;  /* 0x0000000000ff782f */ /* 0x000fe20003800000 */
[----:B------:R-:W-:-:S04]  /*0860*/  UIADD3 UR10, UPT, UPT, -UR4, 0x100000, URZ ;  /* 0x00100000040a7890 */ /* 0x000fc8000fffe1ff */
[----:B------:R-:W-:Y:S02]  /*0870*/  USHF.L.U32 UR11, UR10, 0xb, URZ ;  /* 0x0000000b0a0b7899 */ /* 0x000fe400080006ff */
[----:B------:R-:W-:Y:S02]  /*0880*/  USHF.L.U32 UR10, UR10, 0x1, URZ ;  /* 0x000000010a0a7899 */ /* 0x000fe400080006ff */
[----:B--2---:R-:W-:Y:S01]  /*0890*/  ULEA UR5, UR5, UR7, 0x18 ;  /* 0x0000000705057291 */ /* 0x004fe2000f8ec0ff */
[----:B------:R-:W2:Y:S11]  /*08a0*/  FENCE.VIEW.ASYNC.S ;  /* 0x00000000000073c6 */ /* 0x000eb60000000000 */
[----:B--2---:R4:W2:Y:S01]  /*08b0*/  SYNCS.EXCH.64 URZ, [UR5+0x80], UR10 ;  /* 0x0000800a05ff75b2 */ /* 0x0048a20008000100 */
[----:B------:R4:W3:Y:S02]  /*08c0*/  SYNCS.EXCH.64 URZ, [UR5+0x88], UR10 ;  /* 0x0000880a05ff75b2 */ /* 0x0008e40008000100 */
[----:B----4-:R-:W-:Y:S01]  /*08d0*/  NOP ;  /* 0x0000000000007918 */ /* 0x010fe20000000000 */
.L_x_11:
[----:B------:R-:W4:Y:S01]  /*08e0*/  SHFL.IDX PT, R2, R154, RZ, 0x1f ;  /* 0x00001fff9a027589 */ /* 0x000f2200000e0000 */
[----:B------:R-:W-:Y:S01]  /*08f0*/  NOP ;  /* 0x0000000000007918 */ /* 0x000fe20000000000 */
[----:B----4-:R-:W-:-:S13]  /*0900*/  ISETP.NE.AND P0, PT, R2, 0x4, PT ;  /* 0x000000040200780c */ /* 0x010fda0003f05270 */
[----:B------:R-:W-:Y:S05]  /*0910*/  @P0 BRA `(.L_x_12) ;  /* 0x00000000004c0947 */ /* 0x000fea0003800000 */
[----:B--23--:R-:W2:Y:S01]  /*0920*/  S2UR UR5, SR_CgaCtaId ;  /* 0x00000000000579c3 */ /* 0x00cea20000008800 */
[----:B------:R-:W-:Y:S01]  /*0930*/  UMOV UR9, 0x100 ;  /* 0x0000010000097882 */ /* 0x000fe20000000000 */
[----:B------:R-:W-:Y:S01]  /*0940*/  UMOV UR7, 0x400 ;  /* 0x0000040000077882 */ /* 0x000fe20000000000 */
[----:B------:R-:W-:Y:S01]  /*0950*/  USEL UR9, UR9, 0xe0, UP2 ;  /* 0x000000e009097887 */ /* 0x000fe20009000000 */
[----:B------:R-:W-:Y:S01]  /*0960*/  UMOV UR4, 0x1 ;  /* 0x0000000100047882 */ /* 0x000fe20000000000 */
[----:B------:R-:W-:Y:S01]  /*0970*/  ELECT P0, URZ, PT ;  /* 0x0000000000ff782f */ /* 0x000fe20003800000 */
[----:B------:R-:W-:-:S04]  /*0980*/  UIADD3 UR10, UPT, UPT, -UR4, 0x100000, URZ ;  /* 0x00100000040a7890 */ /* 0x000fc8000fffe1ff */
[----:B------:R-:W-:Y:S02]  /*0990*/  USHF.L.U32 UR11, UR10, 0xb, URZ ;  /* 0x0000000b0a0b7899 */ /* 0x000fe400080006ff */
[----:B------:R-:W-:Y:S02]  /*09a0*/  USHF.L.U32 UR10, UR10, 0x1, URZ ;  /* 0x000000010a0a7899 */ /* 0x000fe400080006ff */
[----:B------:R-:W-:-:S04]  /*09b0*/  UIADD3 UR12, UPT, UPT, -UR9, 0x100000, URZ ;  /* 0x00100000090c7890 */ /* 0x000fc8000fffe1ff */
[----:B------:R-:W-:Y:S02]  /*09c0*/  USHF.L.U32 UR13, UR12, 0xb, URZ ;  /* 0x0000000b0c0d7899 */ /* 0x000fe400080006ff */
[----:B------:R-:W-:Y:S02]  /*09d0*/  USHF.L.U32 UR12, UR12, 0x1, URZ ;  /* 0x000000010c0c7899 */ /* 0x000fe400080006ff */
[----:B--2---:R-:W-:Y:S01]  /*09e0*/  ULEA UR5, UR5, UR7, 0x18 ;  /* 0x0000000705057291 */ /* 0x004fe2000f8ec0ff */
[----:B------:R-:W2:Y:S11]  /*09f0*/  FENCE.VIEW.ASYNC.S ;  /* 0x00000000000073c6 */ /* 0x000eb60000000000 */
[----:B--2---:R4:W2:Y:S01]  /*0a00*/  SYNCS.EXCH.64 URZ, [UR5+0x90], UR10 ;  /* 0x0000900a05ff75b2 */ /* 0x0048a20008000100 */
[----:B------:R4:W3:Y:S01]  /*0a10*/  SYNCS.EXCH.64 URZ, [UR5+0xa0], UR12 ;  /* 0x0000a00c05ff75b2 */ /* 0x0008e20008000100 */
[----:B------:R4:W1:Y:S01]  /*0a20*/  SYNCS.EXCH.64 URZ, [UR5+0x98], UR10 ;  /* 0x0000980a05ff75b2 */ /* 0x0008620008000100 */
[----:B------:R4:W1:Y:S02]  /*0a30*/  SYNCS.EXCH.64 URZ, [UR5+0xa8], UR12 ;  /* 0x0000a80c05ff75b2 */ /* 0x0008640008000100 */
[----:B----4-:R-:W-:Y:S01]  /*0a40*/  NOP ;  /* 0x0000000000007918 */ /* 0x010fe20000000000 */
.L_x_12:
[----:B------:R-:W4:Y:S01]  /*0a50*/  SHFL.IDX PT, R2, R154, RZ, 0x1f ;  /* 0x00001fff9a027589 */ /* 0x000f2200000e0000 */
[----:B------:R-:W-:Y:S01]  /*0a60*/  NOP ;  /* 0x0000000000007918 */ /* 0x000fe20000000000 */
[----:B----4-:R-:W-:-:S13]  /*0a70*/  ISETP.NE.AND P0, PT, R2, 0x5, PT ;  /* 0x000000050200780c */ /* 0x010fda0003f05270 */
[----:B------:R-:W-:Y:S05]  /*0a80*/  @P0 BRA `(.L_x_13) ;  /* 0x0000000000580947 */ /* 0x000fea0003800000 */
[----:B--2---:R-:W2:Y:S01]  /*0a90*/  S2UR UR7, SR_CgaCtaId ;  /* 0x00000000000779c3 */ /* 0x004ea20000008800 */
        /* <DEDUP_REMOVED lines=12> */
[----:B--2---:R4:W2:Y:S01]  /*0b60*/  SYNCS.EXCH.64 URZ, [UR7+0xb0], UR10 ;  /* 0x0000b00a07ff75b2 */ /* 0x0048a20008000100 */
[----:B------:R4:W3:Y:S01]  /*0b70*/  SYNCS.EXCH.64 URZ, [UR7+0xd0], UR4 ;  /* 0x0000d00407ff75b2 */ /* 0x0008e20008000100 */
[----:B------:R4:W1:Y:S01]  /*0b80*/  SYNCS.EXCH.64 URZ, [UR7+0xb8], UR10 ;  /* 0x0000b80a07ff75b2 */ /* 0x0008620008000100 */
[----:B------:R4:W1:Y:S01]  /*0b90*/  SYNCS.EXCH.64 URZ, [UR7+0xd8], UR4 ;  /* 0x0000d80407ff75b2 */ /* 0x0008620008000100 */
[----:B------:R4:W1:Y:S01]  /*0ba0*/  SYNCS.EXCH.64 URZ, [UR7+0xc0], UR10 ;  /* 0x0000c00a07ff75b2 */ /* 0x0008620008000100 */
[----:B------:R4:W1:Y:S01]  /*0bb0*/  SYNCS.EXCH.64 URZ, [UR7+0xe0], UR4 ;  /* 0x0000e00407ff75b2 */ /* 0x0008620008000100 */
[----:B------:R4:W1:Y:S01]  /*0bc0*/  SYNCS.EXCH.64 URZ, [UR7+0xc8], UR10 ;  /* 0x0000c80a07ff75b2 */ /* 0x0008620008000100 */
[----:B------:R4:W1:Y:S02]  /*0bd0*/  SYNCS.EXCH.64 URZ, [UR7+0xe8], UR4 ;  /* 0x0000e80407ff75b2 */ /* 0x0008640008000100 */
[----:B----4-:R-:W-:Y:S01]  /*0be0*/  NOP ;  /* 0x0000000000007918 */ /* 0x010fe20000000000 */
.L_x_13:
        /* <DEDUP_REMOVED lines=18> */
.L_x_14:
[----:B--23--:R-:W2:Y:S01]  /*0d10*/  S2UR UR5, SR_CTAID.X ;  /* 0x00000000000579c3 */ /* 0x00cea20000002500 */
[----:B------:R-:W-:-:S05]  /*0d20*/  CS2R.32 R152, SR_CgaSize ;  /* 0x0000000000987805 */ /* 0x000fca0000008a00 */
[----:B------:R-:W-:-:S05]  /*0d30*/  IMAD R152, R152, -0xa0, RZ ;  /* 0xffffff6098987824 */ /* 0x000fca00078e02ff */
[----:B------:R-:W-:-:S14]  /*0d40*/  R2UR UR9, R152 ;  /* 0x00000000980972ca */ /* 0x000fdc00000e0000 */
[----:B------:R-:W3:Y:S01]  /*0d50*/  LDCU UR9, c[0x0][UR9+0x2b0] ;  /* 0x00005600090977ac */ /* 0x000ee20008000800 */
[----:B------:R-:W-:Y:S01]  /*0d60*/  NOP ;  /* 0x0000000000007918 */ /* 0x000fe20000000000 */
[----:B------:R-:W-:-:S05]  /*0d70*/  CS2R.32 R152, SR_CgaSize ;  /* 0x0000000000987805 */ /* 0x000fca0000008a00 */
[----:B------:R-:W-:-:S05]  /*0d80*/  IMAD R152, R152, -0xa0, RZ ;  /* 0xffffff6098987824 */ /* 0x000fca00078e02ff */
[----:B------:R-:W-:-:S14]  /*0d90*/  R2UR UR7, R152 ;  /* 0x00000000980772ca */ /* 0x000fdc00000e0000 */
[----:B------:R-:W4:Y:S01]  /*0da0*/  LDCU UR7, c[0x0][UR7+0x2b4] ;  /* 0x00005680070777ac */ /* 0x000f220008000800 */
[----:B------:R-:W1:Y:S08]  /*0db0*/  S2UR UR4, SR_CTAID.Y ;  /* 0x00000000000479c3 */ /* 0x000e700000002600 */
[----:B------:R-:W4:Y:S01]  /*0dc0*/  LDC R9, c[0x0][0xb24] ;  /* 0x0002c900ff097b82 */ /* 0x000f220000000800 */
[----:B--2---:R-:W-:-:S02]  /*0dd0*/  I2FP.F32.U32 R4, UR5 ;  /* 0x0000000500047c45 */ /* 0x004fc40008201000 */
[----:B------:R-:W-:-:S05]  /*0de0*/  CS2R.32 R5, SR_CgaSize ;  /* 0x0000000000057805 */ /* 0x000fca0000008a00 */
[----:B------:R-:W-:-:S06]  /*0df0*/  IMAD R5, R5, -0xa0, RZ ;  /* 0xffffff6005057824 */ /* 0x000fcc00078e02ff */
[----:B------:R-:W2:Y:S01]  /*0e00*/  LDC R5, c[0x0][R5+0x2a0] ;  /* 0x0000a80005057b82 */ /* 0x000ea20000000800 */
[----:B------:R-:W-:Y:S01]  /*0e10*/  MOV R21, UR5 ;  /* 0x0000000500157c02 */ /* 0x000fe20008000f00 */
[----:B---3--:R-:W-:Y:S01]  /*0e20*/  FMUL R4, R4, UR9 ;  /* 0x0000000904047c20 */ /* 0x008fe20008400000 */
[----:B-1----:R-:W-:Y:S02]  /*0e30*/  I2FP.F32.U32 R2, UR4 ;  /* 0x0000000400027c45 */ /* 0x002fe40008201000 */
[----:B------:R-:W-:-:S05]  /*0e40*/  CS2R.32 R3, SR_CgaSize ;  /* 0x0000000000037805 */ /* 0x000fca0000008a00 */
[----:B------:R-:W-:-:S06]  /*0e50*/  IMAD R3, R3, -0xa0, RZ ;  /* 0xffffff6003037824 */ /* 0x000fcc00078e02ff */
[----:B------:R-:W1:Y:S01]  /*0e60*/  LDC R3, c[0x0][R3+0x2a4] ;  /* 0x0000a90003037b82 */ /* 0x000e620000000800 */
[----:B------:R-:W3:Y:S01]  /*0e70*/  F2I.U32.TRUNC.NTZ R152, R4 ;  /* 0x0000000400987305 */ /* 0x000ee2000020f000 */
[----:B------:R-:W-:Y:S01]  /*0e80*/  MOV R20, UR4 ;  /* 0x0000000400147c02 */ /* 0x000fe20008000f00 */
[----:B----4-:R-:W-:-:S05]  /*0e90*/  FMUL R2, R2, UR7 ;  /* 0x0000000702027c20 */ /* 0x010fca0008400000 */
[----:B------:R-:W-:Y:S01]  /*0ea0*/  BAR.SYNC.DEFER_BLOCKING 0x0 ;  /* 0x0000000000007b1d */ /* 0x000fe20000010000 */
[----:B------:R-:W-:-:S05]  /*0eb0*/  ISETP.GE.AND P0, PT, R9, 0x1, PT ;  /* 0x000000010900780c */ /* 0x000fca0003f06270 */
[----:B------:R-:W4:Y:S02]  /*0ec0*/  F2I.U32.TRUNC.NTZ R150, R2 ;  /* 0x0000000200967305 */ /* 0x000f24000020f000 */
[----:B------:R-:W1:Y:S01]  /*0ed0*/  S2UR UR36, SR_CTAID.Z ;  /* 0x00000000002479c3 */ /* 0x000e620000002700 */
[----:B---3--:R-:W-:-:S05]  /*0ee0*/  IADD3 R152, PT, PT, -R152, RZ, RZ ;  /* 0x000000ff98987210 */ /* 0x008fca0007ffe1ff */
[----:B--2---:R-:W-:Y:S01]  /*0ef0*/  IMAD R152, R5, R152, UR5 ;  /* 0x0000000505987e24 */ /* 0x004fe2000f8e0298 */
[----:B----4-:R-:W-:-:S05]  /*0f00*/  IADD3 R150, PT, PT, -R150, RZ, RZ ;  /* 0x000000ff96967210 */ /* 0x010fca0007ffe1ff */
[----:B-1----:R-:W-:Y:S01]  /*0f10*/  IMAD R150, R3, R150, UR4 ;  /* 0x0000000403967e24 */ /* 0x002fe2000f8e0296 */
[----:B------:R-:W-:Y:S06]  /*0f20*/  @!P0 BRA `(.L_x_15) ;  /* 0x0000000000b88947 */ /* 0x000fec0003800000 */
[----:B------:R-:W1:Y:S01]  /*0f30*/  LDC.64 R4, c[0x0][0xb18] ;  /* 0x0002c600ff047b82 */ /* 0x000e620000000a00 */
[----:B------:R-:W-:-:S07]  /*0f40*/  ISETP.NE.AND P0, PT, R9, 0x1, PT ;  /* 0x000000010900780c */ /* 0x000fce0003f05270 */
[----:B------:R-:W2:Y:S08]  /*0f50*/  LDC R10, c[0x0][0xb0c] ;  /* 0x0002c300ff0a7b82 */ /* 0x000eb00000000800 */
[----:B------:R-:W3:Y:S08]  /*0f60*/  LDC R11, c[0x0][0x370] ;  /* 0x0000dc00ff0b7b82 */ /* 0x000ef00000000800 */
[----:B------:R-:W4:Y:S01]  /*0f70*/  LDC R12, c[0x0][0x374] ;  /* 0x0000dd00ff0c7b82 */ /* 0x000f220000000800 */
[----:B-1----:R-:W-:-:S07]  /*0f80*/  ISETP.NE.AND P1, PT, R4, 0x1, PT ;  /* 0x000000010400780c */ /* 0x002fce0003f25270 */
[----:B------:R-:W3:Y:S01]  /*0f90*/  LDC.64 R6, c[0x0][0xb10] ;  /* 0x0002c400ff067b82 */ /* 0x000ee20000000a00 */
[----:B--2---:R-:W-:-:S07]  /*0fa0*/  ISETP.NE.AND P2, PT, R10, 0x1, PT ;  /* 0x000000010a00780c */ /* 0x004fce0003f45270 */
[----:B------:R-:W1:Y:S08]  /*0fb0*/  LDC R8, c[0x0][0xb20] ;  /* 0x0002c800ff087b82 */ /* 0x000e700000000800 */
[----:B------:R-:W2:Y:S01]  /*0fc0*/  LDC.64 R2, c[0x0][0xb28] ;  /* 0x0002ca00ff027b82 */ /* 0x000ea20000000a00 */
[----:B----4-:R-:W-:-:S04]  /*0fd0*/  IMAD.HI.U32 R13, R12, R5, RZ ;  /* 0x000000050c0d7227 */ /* 0x010fc800078e00ff */
[----:B------:R-:W-:-:S04]  /*0fe0*/  IMAD.HI.U32 R5, R20, R5, RZ ;  /* 0x0000000514057227 */ /* 0x000fc800078e00ff */
[----:B---3--:R-:W-:-:S04]  /*0ff0*/  IMAD.HI.U32 R14, R11, R6, RZ ;  /* 0x000000060b0e7227 */ /* 0x008fc800078e00ff */
[C---:B------:R-:W-:Y:S01]  /*1000*/  IMAD.HI.U32 R16, R21.reuse, R6, RZ ;  /* 0x0000000615107227 */ /* 0x040fe200078e00ff */
[-C--:B------:R-:W-:Y:S02]  /*1010*/  @P2 SHF.R.U32.HI R11, RZ, R7.reuse, R14 ;  /* 0x00000007ff0b2219 */ /* 0x080fe4000001160e */
[-C--:B-1----:R-:W-:Y:S02]  /*1020*/  @P1 SHF.R.U32.HI R12, RZ, R8.reuse, R13 ;  /* 0x00000008ff0c1219 */ /* 0x082fe4000001160d */
[----:B------:R-:W-:Y:S02]  /*1030*/  SHF.R.U32.HI R5, RZ, R8, R5 ;  /* 0x00000008ff057219 */ /* 0x000fe40000011605 */
[----:B------:R-:W-:Y:S02]  /*1040*/  SHF.R.U32.HI R16, RZ, R7, R16 ;  /* 0x00000007ff107219 */ /* 0x000fe40000011610 */
[----:B------:R-:W-:Y:S01]  /*1050*/  SEL R5, R20, R5, !P1 ;  /* 0x0000000514057207 */ /* 0x000fe20004800000 */
[----:B--2---:R-:W-:Y:S01]  /*1060*/  IMAD.HI.U32 R14, R12, R2, RZ ;  /* 0x000000020c0e7227 */ /* 0x004fe200078e00ff */
[----:B------:R-:W-:-:S02]  /*1070*/  SEL R7, R21, R16, !P2 ;  /* 0x0000001015077207 */ /* 0x000fc40005000000 */
[----:B------:R-:W-:Y:S01]  /*1080*/  IADD3 R13, PT, PT, -R5, RZ, RZ ;  /* 0x000000ff050d7210 */ /* 0x000fe20007ffe1ff */
[----:B------:R-:W-:Y:S01]  /*1090*/  IMAD.HI.U32 R6, R11, R2, RZ ;  /* 0x000000020b067227 */ /* 0x000fe200078e00ff */
[----:B------:R-:W-:-:S03]  /*10a0*/  @P0 SHF.R.U32.HI R12, RZ, R3, R14 ;  /* 0x00000003ff0c0219 */ /* 0x000fc6000001160e */
[----:B------:R-:W-:Y:S01]  /*10b0*/  IMAD R13, R4, R13, R20 ;  /* 0x0000000d040d7224 */ /* 0x000fe200078e0214 */
[----:B------:R-:W-:Y:S01]  /*10c0*/  @P0 SHF.R.U32.HI R11, RZ, R3, R6 ;  /* 0x00000003ff0b0219 */ /* 0x000fe20000011606 */
[----:B------:R-:W-:-:S04]  /*10d0*/  IMAD R12, R12, R9, RZ ;  /* 0x000000090c0c7224 */ /* 0x000fc800078e02ff */
[----:B------:R-:W-:Y:S01]  /*10e0*/  IMAD R6, R11, R9, RZ ;  /* 0x000000090b067224 */ /* 0x000fe200078e02ff */
[----:B------:R-:W-:-:S04]  /*10f0*/  ISETP.GE.AND P1, PT, R5, R12, PT ;  /* 0x0000000c0500720c */ /* 0x000fc80003f26270 */
[----:B------:R-:W-:Y:S01]  /*1100*/  ISETP.GE.OR P1, PT, R7, R6, P1 ;  /* 0x000000060700720c */ /* 0x000fe20000f26670 */
[----:B------:R-:W-:-:S05]  /*1110*/  IMAD.HI.U32 R6, R5, R2, RZ ;  /* 0x0000000205067227 */ /* 0x000fca00078e00ff */
[----:B------:R-:W-:-:S04]  /*1120*/  SHF.R.U32.HI R6, RZ, R3, R6 ;  /* 0x00000003ff067219 */ /* 0x000fc80000011606 */
[----:B------:R-:W-:-:S03]  /*1130*/  SEL R6, R5, R6, !P0 ;  /* 0x0000000605067207 */ /* 0x000fc60004000000 */
[----:B------:R-:W-:Y:S01]  /*1140*/  @!P1 IMAD.HI.U32 R8, R7, R2, RZ ;  /* 0x0000000207089227 */ /* 0x000fe200078e00ff */
[----:B------:R-:W-:-:S04]  /*1150*/  IADD3 R2, PT, PT, -R6, RZ, RZ ;  /* 0x000000ff06027210 */ /* 0x000fc80007ffe1ff */
[----:B------:R-:W-:Y:S01]  /*1160*/  @!P1 SHF.R.U32.HI R8, RZ, R3, R8 ;  /* 0x00000003ff089219 */ /* 0x000fe20000011608 */
[----:B------:R-:W-:-:S03]  /*1170*/  IMAD R2, R9, R2, R5 ;  /* 0x0000000209027224 */ /* 0x000fc600078e0205 */
[----:B------:R-:W-:-:S05]  /*1180*/  @!P1 SEL R3, R7, R8, !P0 ;  /* 0x0000000807039207 */ /* 0x000fca0004000000 */
[--C-:B------:R-:W-:Y:S02]  /*1190*/  @!P1 IMAD.IADD R6, R6, 0x1, -R3.reuse ;  /* 0x0000000106069824 */ /* 0x100fe400078e0a03 */
[----:B------:R-:W-:Y:S01]  /*11a0*/  @!P1 IMAD R3, R2, R11, R3 ;  /* 0x0000000b02039224 */ /* 0x000fe200078e0203 */
[----:B------:R-:W-:Y:S01]  /*11b0*/  IADD3 R2, PT, PT, -R7, RZ, RZ ;  /* 0x000000ff07027210 */ /* 0x000fe20007ffe1ff */
[----:B------:R-:W-:Y:S02]  /*11c0*/  @!P1 IMAD R5, R6, R9, R7 ;  /* 0x0000000906059224 */ /* 0x000fe400078e0207 */
[----:B------:R-:W-:Y:S02]  /*11d0*/  @!P1 IMAD.MOV.U32 R7, RZ, RZ, R3 ;  /* 0x000000ffff079224 */ /* 0x000fe400078e0003 */
[----:B------:R-:W-:Y:S02]  /*11e0*/  IMAD R2, R10, R2, R21 ;  /* 0x000000020a027224 */ /* 0x000fe400078e0215 */
[----:B------:R-:W-:-:S02]  /*11f0*/  IMAD R20, R5, R4, R13 ;  /* 0x0000000405147224 */ /* 0x000fc400078e020d */
[----:B------:R-:W-:Y:S02]  /*1200*/  IMAD R21, R7, R10, R2 ;  /* 0x0000000a07157224 */ /* 0x000fe400078e0202 */
.L_x_15:
[----:B------:R-:W1:Y:S01]  /*1210*/  LDCU UR4, c[0x0][0xb30] ;  /* 0x00016600ff0477ac */ /* 0x000e620008000800 */
[----:B------:R-:W2:Y:S08]  /*1220*/  S2UR UR37, SR_CgaCtaId ;  /* 0x00000000002579c3 */ /* 0x000eb00000008800 */
[----:B------:R-:W3:Y:S01]  /*1230*/  LDC R72, c[0x0][0xb24] ;  /* 0x0002c900ff487b82 */ /* 0x000ee20000000800 */
[----:B-1----:R-:W-:-:S09]  /*1240*/  UISETP.NE.AND UP1, UPT, UR4, 0x1, UPT ;  /* 0x000000010400788c */ /* 0x002fd2000bf25270 */
[----:B--2---:R-:W-:Y:S05]  /*1250*/  BRA.U UP1, `(.L_x_16) ;  /* 0x0000000101407547 */ /* 0x004fea000b800000 */
[----:B------:R-:W1:Y:S08]  /*1260*/  LDC.64 R4, c[0x0][0xb10] ;  /* 0x0002c400ff047b82 */ /* 0x000e700000000a00 */
[----:B------:R-:W2:Y:S08]  /*1270*/  LDC.64 R2, c[0x0][0xb18] ;  /* 0x0002c600ff027b82 */ /* 0x000eb00000000a00 */
[----:B------:R-:W4:Y:S08]  /*1280*/  LDC R6, c[0x0][0xb20] ;  /* 0x0002c800ff067b82 */ /* 0x000f300000000800 */
[----:B------:R-:W3:Y:S01]  /*1290*/  LDC R8, c[0x0][0xb0c] ;  /* 0x0002c300ff087b82 */ /* 0x000ee20000000800 */
[----:B-1----:R-:W-:-:S05]  /*12a0*/  IMAD.HI.U32 R4, R21, R4, RZ ;  /* 0x0000000415047227 */ /* 0x002fca00078e00ff */
[----:B------:R-:W-:Y:S01]  /*12b0*/  SHF.R.U32.HI R4, RZ, R5, R4 ;  /* 0x00000005ff047219 */ /* 0x000fe20000011604 */
[----:B--2---:R-:W-:Y:S01]  /*12c0*/  IMAD.HI.U32 R3, R20, R3, RZ ;  /* 0x0000000314037227 */ /* 0x004fe200078e00ff */
[----:B------:R-:W-:-:S04]  /*12d0*/  ISETP.NE.AND P0, PT, R2, 0x1, PT ;  /* 0x000000010200780c */ /* 0x000fc80003f05270 */
[----:B----4-:R-:W-:-:S04]  /*12e0*/  SHF.R.U32.HI R3, RZ, R6, R3 ;  /* 0x00000006ff037219 */ /* 0x010fc80000011603 */
[----:B------:R-:W-:Y:S02]  /*12f0*/  SEL R3, R20, R3, !P0 ;  /* 0x0000000314037207 */ /* 0x000fe40004000000 */
[----:B---3--:R-:W-:-:S04]  /*1300*/  ISETP.NE.AND P1, PT, R8, 0x1, PT ;  /* 0x000000010800780c */ /* 0x008fc80003f25270 */
[----:B------:R-:W-:-:S05]  /*1310*/  SEL R4, R21, R4, !P1 ;  /* 0x0000000415047207 */ /* 0x000fca0004800000 */
[----:B------:R-:W-:Y:S02]  /*1320*/  IMAD.IADD R5, R3, 0x1, -R4 ;  /* 0x0000000103057824 */ /* 0x000fe400078e0a04 */
[----:B------:R-:W-:Y:S02]  /*1330*/  IMAD.IADD R3, R4, 0x1, -R3 ;  /* 0x0000000104037824 */ /* 0x000fe400078e0a03 */
[----:B------:R-:W-:Y:S02]  /*1340*/  IMAD R21, R5, R8, R21 ;  /* 0x0000000805157224 */ /* 0x000fe400078e0215 */
[----:B------:R-:W-:-:S07]  /*1350*/  IMAD R20, R3, R2, R20 ;  /* 0x0000000203147224 */ /* 0x000fce00078e0214 */
.L_x_16:
[----:B------:R-:W-:Y:S01]  /*1360*/  BAR.SYNC.DEFER_BLOCKING 0x0 ;  /* 0x0000000000007b1d */ /* 0x000fe20000010000 */
[----:B------:R-:W-:Y:S01]  /*1370*/  UISETP.NE.AND UP1, UPT, UR8, 0x2, UPT ;  /* 0x000000020800788c */ /* 0x000fe2000bf25270 */
[----:B------:R-:W-:Y:S02]  /*1380*/  ISETP.NE.OR P5, PT, R0, 0x2, !P5 ;  /* 0x000000020000780c */ /* 0x000fe40006fa5670 */
[----:B------:R-:W-:-:S06]  /*1390*/  LOP3.LUT R2, R167, 0x1f, RZ, 0xc0, !PT ;  /* 0x0000001fa7027812 */ /* 0x000fcc00078ec0ff */
[----:B------:R-:W-:Y:S05]  /*13a0*/  BRA.U UP1, `(.L_x_17) ;  /* 0x0000001101a07547 */ /* 0x000fea000b800000 */
[----:B------:R-:W1:Y:S01]  /*13b0*/  LDCU UR13, c[0x0][0x38c] ;  /* 0x00007180ff0d77ac */ /* 0x000e620008000800 */
[----:B------:R-:W2:Y:S01]  /*13c0*/  LDC R9, c[0x0][0x370] ;  /* 0x0000dc00ff097b82 */ /* 0x000ea20000000800 */
[----:B------:R-:W-:Y:S01]  /*13d0*/  PLOP3.LUT P1, PT, PT, PT, UP2, 0x80, 0x8 ;  /* 0x000000000008781c */ /* 0x000fe20003f2f028 */
[----:B------:R-:W-:Y:S01]  /*13e0*/  HFMA2 R12, -RZ, RZ, 0, 0 ;  /* 0x00000000ff0c7431 */ /* 0x000fe200000001ff */
[----:B------:R-:W-:Y:S01]  /*13f0*/  ISETP.EQ.OR P4, PT, R2, RZ, P5 ;  /* 0x000000ff0200720c */ /* 0x000fe20002f82670 */
[----:B------:R-:W-:Y:S01]  /*1400*/  IMAD.MOV.U32 R15, RZ, RZ, 0x1 ;  /* 0x00000001ff0f7424 */ /* 0x000fe200078e00ff */
[----:B------:R-:W-:Y:S01]  /*1410*/  PLOP3.LUT P1, PT, P1, PT, PT, 0x8, 0x80 ;  /* 0x000000000080781c */ /* 0x000fe20000f2e170 */
[----:B------:R-:W-:Y:S01]  /*1420*/  IMAD.MOV.U32 R14, RZ, RZ, RZ ;  /* 0x000000ffff0e7224 */ /* 0x000fe200078e00ff */
[----:B------:R-:W-:Y:S01]  /*1430*/  MOV R8, 0x1 ;  /* 0x0000000100087802 */ /* 0x000fe20000000f00 */
[----:B------:R-:W4:Y:S01]  /*1440*/  LDC R0, c[0x0][0x374] ;  /* 0x0000dd00ff007b82 */ /* 0x000f220000000800 */
[----:B------:R-:W-:Y:S01]  /*1450*/  IMAD.MOV.U32 R10, RZ, RZ, RZ ;  /* 0x000000ffff0a7224 */ /* 0x000fe200078e00ff */
[----:B------:R-:W2:Y:S01]  /*1460*/  LDCU.64 UR22, c[0x0][0x348] ;  /* 0x00006900ff1677ac */ /* 0x000ea20008000a00 */
[----:B------:R-:W-:Y:S01]  /*1470*/  UMOV UR6, URZ ;  /* 0x000000ff00067c82 */ /* 0x000fe20008000000 */
[----:B-1----:R-:W-:-:S04]  /*1480*/  UIADD3 UR5, UPT, UPT, UR13, 0x7f, URZ ;  /* 0x0000007f0d057890 */ /* 0x002fc8000fffe0ff */
[----:B------:R-:W-:-:S04]  /*1490*/  USHF.R.S32.HI UR4, URZ, 0x1f, UR5 ;  /* 0x0000001fff047899 */ /* 0x000fc80008011405 */
[----:B------:R-:W-:-:S04]  /*14a0*/  ULEA.HI UR4, UR4, UR5, URZ, 0x7 ;  /* 0x0000000504047291 */ /* 0x000fc8000f8f38ff */
[----:B------:R-:W-:Y:S02]  /*14b0*/  USHF.R.S32.HI UR15, URZ, 0x7, UR4 ;  /* 0x00000007ff0f7899 */ /* 0x000fe40008011404 */
[----:B------:R-:W-:Y:S02]  /*14c0*/  UIADD3 UR4, UPT, UPT, UR13, -0x1, URZ ;  /* 0xffffffff0d047890 */ /* 0x000fe4000fffe0ff */
[----:B------:R-:W-:Y:S02]  /*14d0*/  UISETP.LT.U32.AND UP0, UPT, UR15, 0x6, UPT ;  /* 0x000000060f00788c */ /* 0x000fe4000bf01070 */
[----:B------:R-:W-:Y:S02]  /*14e0*/  UISETP.GE.U32.AND UP1, UPT, UR4, -0xff, UPT ;  /* 0xffffff010400788c */ /* 0x000fe4000bf26070 */
[----:B------:R-:W-:Y:S02]  /*14f0*/  USEL UR14, UR15, 0x6, UP0 ;  /* 0x000000060f0e7887 */ /* 0x000fe40008000000 */
[----:B------:R-:W-:-:S02]  /*1500*/  UIADD3 UR13, UPT, UPT, UR13, 0xfe, URZ ;  /* 0x000000fe0d0d7890 */ /* 0x000fc4000fffe0ff */
[----:B------:R-:W-:Y:S02]  /*1510*/  UIADD3 UR5, UPT, UPT, UR14, -0x1, URZ ;  /* 0xffffffff0e057890 */ /* 0x000fe4000fffe0ff */
[----:B------:R-:W-:-:S03]  /*1520*/  UIADD3 UR7, UPT, UPT, UR15, -UR14, URZ ;  /* 0x8000000e0f077290 */ /* 0x000fc6000fffe0ff */
[----:B------:R-:W-:-:S04]  /*1530*/  @UP1 UIADD3 UR5, UPT, UPT, UR14, URZ, URZ ;  /* 0x000000ff0e051290 */ /* 0x000fc8000fffe0ff */
[----:B--2---:R-:W-:-:S12]  /*1540*/  UIADD3 UR5, UPT, UPT, UR5, 0x1, URZ ;  /* 0x0000000105057890 */ /* 0x004fd8000fffe0ff */
.L_x_35:
[----:B------:R-:W-:Y:S01]  /*1550*/  UISETP.NE.AND UP0, UPT, UR37, URZ, UPT ;  /* 0x000000ff2500728c */ /* 0x000fe2000bf05270 */
[----:B------:R-:W1:Y:S08]  /*1560*/  S2UR UR37, SR_CgaCtaId ;  /* 0x00000000002579c3 */ /* 0x000e700000008800 */
[----:B------:R-:W-:Y:S05]  /*1570*/  BRA.U UP0, `(.L_x_18) ;  /* 0x0000000100347547 */ /* 0x000fea000b800000 */
[----:B------:R-:W2:Y:S01]  /*1580*/  S2R R2, SR_CgaCtaId ;  /* 0x0000000000027919 */ /* 0x000ea20000008800 */
[----:B------:R-:W-:-:S04]  /*1590*/  MOV R3, 0x400 ;  /* 0x0000040000037802 */ /* 0x000fc80000000f00 */
[----:B--2---:R-:W-:Y:S02]  /*15a0*/  LEA R3, R2, R3, 0x18 ;  /* 0x0000000302037211 */ /* 0x004fe400078ec0ff */
[----:B------:R-:W-:-:S03]  /*15b0*/  SHF.L.U32 R2, R8, 0x1f, RZ ;  /* 0x0000001f08027819 */ /* 0x000fc600000006ff */
[----:B------:R-:W-:-:S04]  /*15c0*/  IMAD R3, R10, 0x8, R3 ;  /* 0x000000080a037824 */ /* 0x000fc800078e0203 */
[----:B------:R-:W2:Y:S02]  /*15d0*/  SYNCS.PHASECHK.TRANS64.TRYWAIT P0, [R3+URZ+0x100], R2 ;  /* 0x00010002030075a7 */ /* 0x000ea400080011ff */
[----:B--2---:R-:W-:Y:S05]  /*15e0*/  @!P0 BRA `(.L_x_19) ;  /* 0x0000006c00988947 */ /* 0x004fea0003800000 */
.L_x_107:
[----:B------:R-:W-:Y:S01]  /*15f0*/  VIADD R10, R10, 0x1 ;  /* 0x000000010a0a7836 */ /* 0x000fe20000000000 */
[----:B------:R2:W-:Y:S04]  /*1600*/  SYNCS.ARRIVE.TRANS64.A1T0 RZ, [R3+URZ+0xf0], RZ ;  /* 0x0000f0ff03ff79a7 */ /* 0x0005e800081000ff */
[----:B------:R-:W-:-:S04]  /*1610*/  ISETP.NE.AND P0, PT, R10, 0x2, PT ;  /* 0x000000020a00780c */ /* 0x000fc80003f05270 */
[----:B------:R-:W-:Y:S02]  /*1620*/  SEL R10, R10, RZ, P0 ;  /* 0x000000ff0a0a7207 */ /* 0x000fe40000000000 */
[----:B--2---:R-:W-:-:S04]  /*1630*/  SEL R3, RZ, 0x1, P0 ;  /* 0x00000001ff037807 */ /* 0x004fc80000000000 */
[----:B------:R-:W-:-:S07]  /*1640*/  LOP3.LUT R8, R8, R3, RZ, 0x3c, !PT ;  /* 0x0000000308087212 */ /* 0x000fce00078e3cff */
.L_x_18:
[----:B------:R-:W-:Y:S01]  /*1650*/  UMOV UR4, 0x400 ;  /* 0x0000040000047882 */ /* 0x000fe20000000000 */
[----:B------:R-:W-:Y:S01]  /*1660*/  SHF.L.U32 R2, R15, 0x1f, RZ ;  /* 0x0000001f0f027819 */ /* 0x000fe200000006ff */
[----:B-1----:R-:W-:Y:S01]  /*1670*/  ULEA UR4, UR37, UR4, 0x18 ;  /* 0x0000000425047291 */ /* 0x002fe2000f8ec0ff */
[----:B------:R-:W-:Y:S01]  /*1680*/  R2UR UR35, R21 ;  /* 0x00000000152372ca */ /* 0x000fe200000e0000 */
[----:B------:R-:W-:Y:S01]  /*1690*/  UISETP.GE.U32.AND UP0, UPT, UR13, 0xff, UPT ;  /* 0x000000ff0d00788c */ /* 0x000fe2000bf06070 */
[----:B------:R-:W-:Y:S01]  /*16a0*/  R2UR UR11, R20 ;  /* 0x00000000140b72ca */ /* 0x000fe200000e0000 */
[----:B------:R-:W-:Y:S01]  /*16b0*/  ULEA UR8, UR6, UR4, 0x3 ;  /* 0x0000000406087291 */ /* 0x000fe2000f8e18ff */
[----:B------:R-:W-:-:S08]  /*16c0*/  UMOV UR24, URZ ;  /* 0x000000ff00187c82 */ /* 0x000fd00008000000 */
[----:B------:R1:W2:Y:S01]  /*16d0*/  SYNCS.PHASECHK.TRANS64.TRYWAIT P0, [UR8+0x30], R2 ;  /* 0x00003002ff0075a7 */ /* 0x0002a20008001108 */
[----:B------:R-:W-:Y:S02]  /*16e0*/  USHF.L.U32 UR35, UR35, 0x7, URZ ;  /* 0x0000000723237899 */ /* 0x000fe400080006ff */
[----:B------:R-:W-:Y:S01]  /*16f0*/  USHF.L.U32 UR11, UR11, 0x7, URZ ;  /* 0x000000070b0b7899 */ /* 0x000fe200080006ff */
[----:B------:R-:W-:Y:S11]  /*1700*/  BRA.U !UP0, `(.L_x_20) ;  /* 0x0000000108a47547 */ /* 0x000ff6000b800000 */
[----:B------:R-:W-:Y:S01]  /*1710*/  UMOV UR16, URZ ;  /* 0x000000ff00107c82 */ /* 0x000fe20008000000 */
[----:B------:R-:W-:-:S05]  /*1720*/  UMOV UR17, UR6 ;  /* 0x0000000600117c82 */ /* 0x000fca0008000000 */
.L_x_25:
[----:B-1----:R-:W-:Y:S01]  /*1730*/  ULEA UR33, UR17, UR4, 0x3 ;  /* 0x0000000411217291 */ /* 0x002fe2000f8e18ff */
[----:B--2---:R-:W-:Y:S01]  /*1740*/  @!P5 MOV R3, 0x8000 ;  /* 0x000080000003d802 */ /* 0x004fe20000000f00 */
[----:B--2---:R-:W-:Y:S10]  /*1750*/  @P0 BRA `(.L_x_21) ;  /* 0x00000000000c0947 */ /* 0x004ff40003800000 */
[----:B------:R-:W-:-:S04]  /*1760*/  SHF.L.U32 R5, R15, 0x1f, RZ ;  /* 0x0000001f0f057819 */ /* 0x000fc800000006ff */
[----:B------:R-:W2:Y:S02]  /*1770*/  SYNCS.PHASECHK.TRANS64.TRYWAIT P0, [UR33+0x30], R5 ;  /* 0x00003005ff0075a7 */ /* 0x000ea40008001121 */
[----:B--2---:R-:W-:Y:S05]  /*1780*/  @!P0 BRA `(.L_x_22) ;  /* 0x0000006c00448947 */ /* 0x004fea0003800000 */
.L_x_21:
[----:B------:R2:W-:Y:S01]  /*1790*/  @!P5 SYNCS.ARRIVE.TRANS64 RZ, [UR33], R3 ;  /* 0x00000003ffffd9a7 */ /* 0x0005e20008000021 */
[----:B------:R-:W-:Y:S04]  /*17a0*/  BSSY.RECONVERGENT B0, `(.L_x_23) ;  /* 0x0000003000007945 */ /* 0x000fe80003800200 */
[----:B------:R-:W-:Y:S05]  /*17b0*/  @P4 BRA `(.L_x_24) ;  /* 0x0000000000044947 */ /* 0x000fea0003800000 */
[----:B------:R-:W-:Y:S05]  /*17c0*/  BPT.TRAP 0x1 ;  /* 0x000000040000795c */ /* 0x000fea0000300000 */
.L_x_24:
[----:B------:R-:W-:Y:S05]  /*17d0*/  BSYNC.RECONVERGENT B0 ;  /* 0x0000000000007941 */ /* 0x000fea0003800200 */
.L_x_23:
[----:B------:R-:W-:Y:S02]  /*17e0*/  UIADD3 UR6, UPT, UPT, UR17, 0x1, URZ ;  /* 0x0000000111067890 */ /* 0x000fe4000fffe0ff */
[----:B------:R-:W-:Y:S02]  /*17f0*/  UIADD3 UR26, UP1, UPT, UR22, 0x80, URZ ;  /* 0x00000080161a7890 */ /* 0x000fe4000ff3e0ff */
[----:B------:R-:W-:Y:S02]  /*1800*/  UISETP.NE.AND UP0, UPT, UR6, 0x6, UPT ;  /* 0x000000060600788c */ /* 0x000fe4000bf05270 */
[----:B------:R-:W-:Y:S02]  /*1810*/  USHF.L.U32 UR34, UR16, 0x7, URZ ;  /* 0x0000000710227899 */ /* 0x000fe400080006ff */
[----:B------:R-:W-:Y:S02]  /*1820*/  USEL UR9, URZ, 0x1, UP0 ;  /* 0x00000001ff097887 */ /* 0x000fe40008000000 */
[----:B------:R-:W-:-:S02]  /*1830*/  USEL UR6, UR6, URZ, UP0 ;  /* 0x000000ff06067287 */ /* 0x000fc40008000000 */
[----:B------:R-:W-:Y:S02]  /*1840*/  UIADD3 UR20, UP0, UPT, UR22, 0x180, URZ ;  /* 0x0000018016147890 */ /* 0x000fe4000ff1e0ff */
[----:B------:R-:W-:Y:S01]  /*1850*/  ULEA UR8, UR6, UR4, 0x3 ;  /* 0x0000000406087291 */ /* 0x000fe2000f8e18ff */
[----:B------:R-:W-:Y:S01]  /*1860*/  LOP3.LUT R15, R15, UR9, RZ, 0x3c, !PT ;  /* 0x000000090f0f7c12 */ /* 0x000fe2000f8e3cff */
[----:B------:R-:W-:Y:S02]  /*1870*/  UIADD3.X UR27, UPT, UPT, URZ, UR23, URZ, UP1, !UPT ;  /* 0x00000017ff1b7290 */ /* 0x000fe40008ffe4ff */
[----:B------:R-:W-:Y:S01]  /*1880*/  UIADD3.X UR21, UPT, UPT, URZ, UR23, URZ, UP0, !UPT ;  /* 0x00000017ff157290 */ /* 0x000fe200087fe4ff */
[----:B-1----:R-:W-:Y:S01]  /*1890*/  SHF.L.U32 R2, R15, 0x1f, RZ ;  /* 0x0000001f0f027819 */ /* 0x002fe200000006ff */
[----:B------:R-:W-:Y:S01]  /*18a0*/  UMOV UR18, 0x0 ;  /* 0x0000000000127882 */ /* 0x000fe20000000000 */
[----:B------:R-:W-:Y:S01]  /*18b0*/  UMOV UR19, 0x10000000 ;  /* 0x1000000000137882 */ /* 0x000fe20000000000 */
[----:B------:R-:W-:Y:S01]  /*18c0*/  UMOV UR12, UR36 ;  /* 0x00000024000c7c82 */ /* 0x000fe20008000000 */
[----:B------:R1:W1:Y:S01]  /*18d0*/  SYNCS.PHASECHK.TRANS64.TRYWAIT P0, [UR8+0x30], R2 ;  /* 0x00003002ff0075a7 */ /* 0x0002620008001108 */
[----:B------:R-:W-:Y:S01]  /*18e0*/  ULEA UR8, UR17, UR4, 0xe ;  /* 0x0000000411087291 */ /* 0x000fe2000f8e70ff */
[----:B------:R-:W-:Y:S01]  /*18f0*/  UMOV UR9, UR33 ;  /* 0x0000002100097c82 */ /* 0x000fe20008000000 */
[----:B------:R-:W-:-:S02]  /*1900*/  UMOV UR10, UR34 ;  /* 0x00000022000a7c82 */ /* 0x000fc40008000000 */
[----:B------:R-:W-:Y:S02]  /*1910*/  UIADD3 UR32, UPT, UPT, UR8, 0x8400, URZ ;  /* 0x0000840008207890 */ /* 0x000fe4000fffe0ff */
[----:B------:R-:W-:Y:S02]  /*1920*/  UIADD3 UR8, UPT, UPT, UR8, 0x20400, URZ ;  /* 0x0002040008087890 */ /* 0x000fe4000fffe0ff */
[----:B------:R-:W-:Y:S01]  /*1930*/  UIADD3 UR16, UPT, UPT, UR16, 0x1, URZ ;  /* 0x0000000110107890 */ /* 0x000fe2000fffe0ff */
[----:B------:R-:W-:Y:S01]  /*1940*/  UMOV UR24, UR5 ;  /* 0x0000000500187c82 */ /* 0x000fe20008000000 */
[----:B------:R-:W-:Y:S02]  /*1950*/  UMOV UR17, UR6 ;  /* 0x0000000600117c82 */ /* 0x000fe40008000000 */
[----:B------:R-:W-:Y:S01]  /*1960*/  UISETP.NE.AND UP0, UPT, UR16, UR5, UPT ;  /* 0x000000051000728c */ /* 0x000fe2000bf05270 */
[----:B------:R1:W-:Y:S02]  /*1970*/  UTMALDG.3D [UR32], [UR26], desc[UR18] ;  /* 0x000012201a0075b4 */ /* 0x0003e40008011000 */
[----:B------:R1:W-:Y:S06]  /*1980*/  UTMALDG.3D [UR8], [UR20], desc[UR18] ;  /* 0x00001208140075b4 */ /* 0x0003ec0008011000 */
[----:B------:R-:W-:Y:S05]  /*1990*/  BRA.U UP0, `(.L_x_25) ;  /* 0xfffffffd00647547 */ /* 0x000fea000b83ffff */
.L_x_20:
[----:B-1----:R-:W-:Y:S01]  /*19a0*/  ULEA UR8, UR6, UR4, 0x3 ;  /* 0x0000000406087291 */ /* 0x002fe2000f8e18ff */
[----:B------:R-:W-:Y:S01]  /*19b0*/  SHF.L.U32 R2, R15, 0x1f, RZ ;  /* 0x0000001f0f027819 */ /* 0x000fe200000006ff */
[----:B------:R-:W-:Y:S01]  /*19c0*/  @!P1 SYNCS.ARRIVE.TRANS64.A1T0 RZ, [UR4+0x88], RZ ;  /* 0x000088ffffff99a7 */ /* 0x000fe20008100004 */
[----:B------:R-:W-:-:S06]  /*19d0*/  UISETP.GT.AND UP0, UPT, UR15, UR14, UPT ;  /* 0x0000000e0f00728c */ /* 0x000fcc000bf04270 */
[----:B--2---:R1:W2:Y:S03]  /*19e0*/  SYNCS.PHASECHK.TRANS64.TRYWAIT P0, [UR8+0x30], R2 ;  /* 0x00003002ff0075a7 */ /* 0x0042a60008001108 */
[----:B------:R-:W-:Y:S05]  /*19f0*/  BRA.U !UP0, `(.L_x_26) ;  /* 0x0000000108a87547 */ /* 0x000fea000b800000 */
[----:B------:R-:W-:Y:S01]  /*1a00*/  UIADD3 UR21, UPT, UPT, UR7, UR24, URZ ;  /* 0x0000001807157290 */ /* 0x000fe2000fffe0ff */
[----:B------:R-:W-:-:S11]  /*1a10*/  UMOV UR25, UR6 ;  /* 0x0000000600197c82 */ /* 0x000fd60008000000 */
.L_x_31:
[----:B-1----:R-:W-:Y:S01]  /*1a20*/  ULEA UR17, UR25, UR4, 0x3 ;  /* 0x0000000419117291 */ /* 0x002fe2000f8e18ff */
[----:B--2---:R-:W-:Y:S01]  /*1a30*/  @!P5 MOV R3, 0x8000 ;  /* 0x000080000003d802 */ /* 0x004fe20000000f00 */
[----:B--2---:R-:W-:Y:S10]  /*1a40*/  @P0 BRA `(.L_x_27) ;  /* 0x00000000000c0947 */ /* 0x004ff40003800000 */
[----:B------:R-:W-:-:S04]  /*1a50*/  SHF.L.U32 R5, R15, 0x1f, RZ ;  /* 0x0000001f0f057819 */ /* 0x000fc800000006ff */
[----:B------:R-:W2:Y:S02]  /*1a60*/  SYNCS.PHASECHK.TRANS64.TRYWAIT P0, [UR17+0x30], R5 ;  /* 0x00003005ff0075a7 */ /* 0x000ea40008001111 */
[----:B--2---:R-:W-:Y:S05]  /*1a70*/  @!P0 BRA `(.L_x_28) ;  /* 0x0000006800a08947 */ /* 0x004fea0003800000 */
.L_x_27:
[----:B------:R2:W-:Y:S01]  /*1a80*/  @!P5 SYNCS.ARRIVE.TRANS64 RZ, [UR17], R3 ;  /* 0x00000003ffffd9a7 */ /* 0x0005e20008000011 */
[----:B------:R-:W-:Y:S04]  /*1a90*/  BSSY.RECONVERGENT B0, `(.L_x_29) ;  /* 0x0000003000007945 */ /* 0x000fe80003800200 */
[----:B------:R-:W-:Y:S05]  /*1aa0*/  @P4 BRA `(.L_x_30) ;  /* 0x0000000000044947 */ /* 0x000fea0003800000 */
[----:B------:R-:W-:Y:S05]  /*1ab0*/  BPT.TRAP 0x1 ;  /* 0x000000040000795c */ /* 0x000fea0000300000 */
.L_x_30:
[----:B------:R-:W-:Y:S05]  /*1ac0*/  BSYNC.RECONVERGENT B0 ;  /* 0x0000000000007941 */ /* 0x000fea0003800200 */
.L_x_29:
        /* <DEDUP_REMOVED lines=20> */
[----:B------:R-:W-:Y:S01]  /*1c10*/  UIADD3 UR8, UPT, UPT, UR8, 0x20400, URZ ;  /* 0x0002040008087890 */ /* 0x000fe2000fffe0ff */
[----:B------:R-:W-:Y:S01]  /*1c20*/  UMOV UR9, UR17 ;  /* 0x0000001100097c82 */ /* 0x000fe20008000000 */
[----:B------:R-:W-:Y:S01]  /*1c30*/  UMOV UR10, UR18 ;  /* 0x00000012000a7c82 */ /* 0x000fe20008000000 */
[----:B------:R-:W-:Y:S01]  /*1c40*/  UIADD3 UR24, UPT, UPT, UR24, 0x1, URZ ;  /* 0x0000000118187890 */ /* 0x000fe2000fffe0ff */
[----:B------:R-:W-:-:S03]  /*1c50*/  UMOV UR25, UR6 ;  /* 0x0000000600197c82 */ /* 0x000fc60008000000 */
[----:B------:R1:W-:Y:S01]  /*1c60*/  UTMALDG.3D [UR16], [UR30], desc[UR26] ;  /* 0x00001a101e0075b4 */ /* 0x0003e20008011000 */
[----:B------:R-:W-:Y:S01]  /*1c70*/  UISETP.NE.AND UP0, UPT, UR24, UR21, UPT ;  /* 0x000000151800728c */ /* 0x000fe2000bf05270 */
[----:B------:R1:W-:Y:S08]  /*1c80*/  UTMALDG.3D [UR8], [UR28], desc[UR26] ;  /* 0x00001a081c0075b4 */ /* 0x0003f00008011000 */
[----:B------:R-:W-:Y:S05]  /*1c90*/  BRA.U UP0, `(.L_x_31) ;  /* 0xfffffffd00607547 */ /* 0x000fea000b83ffff */
.L_x_26:
[----:B-1----:R-:W-:Y:S01]  /*1ca0*/  LEA R2, R14, UR4, 0x3 ;  /* 0x000000040e027c11 */ /* 0x002fe2000f8e18ff */
[----:B------:R-:W-:Y:S01]  /*1cb0*/  NOP ;  /* 0x0000000000007918 */ /* 0x000fe20000000000 */
[----:B--2---:R-:W-:Y:S02]  /*1cc0*/  SHF.L.U32 R3, R12, 0x1f, RZ ;  /* 0x0000001f0c037819 */ /* 0x004fe400000006ff */
[----:B------:R-:W-:Y:S02]  /*1cd0*/  LEA R4, R14, UR4, 0x4 ;  /* 0x000000040e047c11 */ /* 0x000fe4000f8e20ff */
[----:B------:R-:W1:Y:S02]  /*1ce0*/  SYNCS.PHASECHK.TRANS64.TRYWAIT P0, [R2+URZ+0x90], R3 ;  /* 0x00009003020075a7 */ /* 0x000e6400080011ff */
[----:B-1----:R-:W-:Y:S05]  /*1cf0*/  @!P0 BRA `(.L_x_32) ;  /* 0x0000006800188947 */ /* 0x002fea0003800000 */
.L_x_110:
[----:B------:R-:W2:Y:S01]  /*1d00*/  LDS.128 R4, [R4+0x120] ;  /* 0x0001200004047984 */ /* 0x000ea20000000c00 */
[----:B---3--:R-:W-:Y:S01]  /*1d10*/  ISETP.GE.AND P0, PT, R72, 0x1, PT ;  /* 0x000000014800780c */ /* 0x008fe20003f06270 */
[----:B-1----:R-:W-:Y:S01]  /*1d20*/  VIADD R2, R2, 0xa0 ;  /* 0x000000a002027836 */ /* 0x002fe20000000000 */
[----:B------:R-:W-:Y:S01]  /*1d30*/  @!PT LDS RZ, [RZ] ;  /* 0x00000000fffff984 */ /* 0x000fe20000000800 */
[----:B------:R-:W-:Y:S01]  /*1d40*/  @!PT LDS RZ, [RZ] ;  /* 0x00000000fffff984 */ /* 0x000fe20000000800 */
[----:B------:R-:W-:Y:S01]  /*1d50*/  @!PT LDS RZ, [RZ] ;  /* 0x00000000fffff984 */ /* 0x000fe20000000800 */
[----:B------:R-:W-:Y:S01]  /*1d60*/  @!PT LDS RZ, [RZ] ;  /* 0x00000000fffff984 */ /* 0x000fe20000000800 */
[----:B------:R1:W-:Y:S06]  /*1d70*/  MEMBAR.ALL.CTA ;  /* 0x0000000000007992 */ /* 0x0003ec0000008000 */
[----:B-1----:R-:W1:Y:S01]  /*1d80*/  FENCE.VIEW.ASYNC.S ;  /* 0x00000000000073c6 */ /* 0x002e620000000000 */
[----:B------:R-:W-:-:S04]  /*1d90*/  PRMT R2, RZ, 0x654, R2 ;  /* 0x00000654ff027816 */ /* 0x000fc80000000002 */
[----:B-1----:R1:W-:Y:S01]  /*1da0*/  SYNCS.ARRIVE.TRANS64.RED.A1T0 RZ, [R2+URZ], RZ ;  /* 0x000000ff02ff79a7 */ /* 0x0023e200081004ff */
[----:B--2---:R-:W-:-:S13]  /*1db0*/  LOP3.LUT P2, RZ, R6, 0x1, RZ, 0xc0, !PT ;  /* 0x0000000106ff7812 */ /* 0x004fda000784c0ff */
[----:B------:R-:W-:Y:S01]  /*1dc0*/  @P2 SHF.R.U32.HI R3, RZ, 0x10, R5 ;  /* 0x00000010ff032819 */ /* 0x000fe20000011605 */
[----:B------:R-:W-:Y:S01]  /*1dd0*/  VOTEU.ANY UP0, P2 ;  /* 0x0000000000ff7886 */ /* 0x000fe20001000100 */
[----:B------:R-:W-:Y:S02]  /*1de0*/  @P2 MOV R13, R4 ;  /* 0x00000004000d2202 */ /* 0x000fe40000000f00 */
[----:B------:R-:W-:Y:S02]  /*1df0*/  @P2 R2UR.BROADCAST UR8, R3 ;  /* 0x00000000030822ca */ /* 0x000fe400008e0000 */
[----:B------:R-:W-:-:S11]  /*1e00*/  @P2 LOP3.LUT R11, R5, 0xffff, RZ, 0xc0, !PT ;  /* 0x0000ffff050b2812 */ /* 0x000fd600078ec0ff */
[----:B------:R-:W-:Y:S01]  /*1e10*/  @UP0 UMOV UR36, UR8 ;  /* 0x0000000800240c82 */ /* 0x000fe20008000000 */
[----:B-1----:R-:W-:Y:S05]  /*1e20*/  @!P0 BRA `(.L_x_33) ;  /* 0x0000000000b88947 */ /* 0x002fea0003800000 */
[----:B------:R-:W4:Y:S01]  /*1e30*/  LDC.64 R4, c[0x0][0xb18] ;  /* 0x0002c600ff047b82 */ /* 0x000f220000000a00 */
[----:B------:R-:W-:-:S07]  /*1e40*/  ISETP.NE.AND P3, PT, R72, 0x1, PT ;  /* 0x000000014800780c */ /* 0x000fce0003f65270 */
[----:B------:R-:W1:Y:S08]  /*1e50*/  LDC.64 R6, c[0x0][0xb10] ;  /* 0x0002c400ff067b82 */ /* 0x000e700000000a00 */
[----:B------:R-:W2:Y:S08]  /*1e60*/  LDC R16, c[0x0][0xb20] ;  /* 0x0002c800ff107b82 */ /* 0x000eb00000000800 */
[----:B------:R-:W3:Y:S01]  /*1e70*/  LDC R18, c[0x0][0xb0c] ;  /* 0x0002c300ff127b82 */ /* 0x000ee20000000800 */
[----:B----4-:R-:W-:Y:S01]  /*1e80*/  IMAD.HI.U32 R17, R0, R5, RZ ;  /* 0x0000000500117227 */ /* 0x010fe200078e00ff */
[----:B------:R-:W-:-:S03]  /*1e90*/  ISETP.NE.AND P0, PT, R4, 0x1, PT ;  /* 0x000000010400780c */ /* 0x000fc60003f05270 */
[----:B------:R-:W-:-:S03]  /*1ea0*/  IMAD.HI.U32 R5, R11, R5, RZ ;  /* 0x000000050b057227 */ /* 0x000fc600078e00ff */
[----:B------:R-:W4:Y:S01]  /*1eb0*/  LDC.64 R2, c[0x0][0xb28] ;  /* 0x0002ca00ff027b82 */ /* 0x000f220000000a00 */
[----:B-1----:R-:W-:-:S04]  /*1ec0*/  IMAD.HI.U32 R20, R9, R6, RZ ;  /* 0x0000000609147227 */ /* 0x002fc800078e00ff */
[----:B------:R-:W-:Y:S01]  /*1ed0*/  IMAD.HI.U32 R22, R13, R6, RZ ;  /* 0x000000060d167227 */ /* 0x000fe200078e00ff */
[----:B------:R-:W-:Y:S02]  /*1ee0*/  SHF.R.U32.HI R20, RZ, R7, R20 ;  /* 0x00000007ff147219 */ /* 0x000fe40000011614 */
[-C--:B--2---:R-:W-:Y:S02]  /*1ef0*/  SHF.R.U32.HI R17, RZ, R16.reuse, R17 ;  /* 0x00000010ff117219 */ /* 0x084fe40000011611 */
[----:B------:R-:W-:Y:S02]  /*1f00*/  SHF.R.U32.HI R16, RZ, R16, R5 ;  /* 0x00000010ff107219 */ /* 0x000fe40000011605 */
[----:B------:R-:W-:Y:S02]  /*1f10*/  SEL R17, R0, R17, !P0 ;  /* 0x0000001100117207 */ /* 0x000fe40004000000 */
[----:B------:R-:W-:Y:S02]  /*1f20*/  SHF.R.U32.HI R22, RZ, R7, R22 ;  /* 0x00000007ff167219 */ /* 0x000fe40000011616 */
[----:B---3--:R-:W-:-:S02]  /*1f30*/  ISETP.NE.AND P1, PT, R18, 0x1, PT ;  /* 0x000000011200780c */ /* 0x008fc40003f25270 */
[----:B------:R-:W-:Y:S02]  /*1f40*/  SEL R5, R11, R16, !P0 ;  /* 0x000000100b057207 */ /* 0x000fe40004000000 */
[----:B------:R-:W-:Y:S02]  /*1f50*/  SEL R19, R9, R20, !P1 ;  /* 0x0000001409137207 */ /* 0x000fe40004800000 */
[----:B------:R-:W-:Y:S01]  /*1f60*/  SEL R7, R13, R22, !P1 ;  /* 0x000000160d077207 */ /* 0x000fe20004800000 */
[----:B----4-:R-:W-:-:S04]  /*1f70*/  IMAD.HI.U32 R20, R17, R2, RZ ;  /* 0x0000000211147227 */ /* 0x010fc800078e00ff */
[----:B------:R-:W-:Y:S01]  /*1f80*/  IMAD.HI.U32 R6, R19, R2, RZ ;  /* 0x0000000213067227 */ /* 0x000fe200078e00ff */
[----:B------:R-:W-:-:S04]  /*1f90*/  @P3 SHF.R.U32.HI R17, RZ, R3, R20 ;  /* 0x00000003ff113219 */ /* 0x000fc80000011614 */
        /* <DEDUP_REMOVED lines=8> */
[----:B------:R-:W-:-:S04]  /*2020*/  @!P0 IMAD.HI.U32 R16, R7, R2, RZ ;  /* 0x0000000207108227 */ /* 0x000fc800078e00ff */
[----:B------:R-:W-:Y:S01]  /*2030*/  IMAD.MOV R2, RZ, RZ, -R6 ;  /* 0x000000ffff027224 */ /* 0x000fe200078e0a06 */
[----:B------:R-:W-:-:S03]  /*2040*/  @!P0 SHF.R.U32.HI R16, RZ, R3, R16 ;  /* 0x00000003ff108219 */ /* 0x000fc60000011610 */
[----:B------:R-:W-:Y:S01]  /*2050*/  IMAD R2, R72, R2, R5 ;  /* 0x0000000248027224 */ /* 0x000fe200078e0205 */
[----:B------:R-:W-:Y:S02]  /*2060*/  @!P0 SEL R3, R7, R16, !P3 ;  /* 0x0000001007038207 */ /* 0x000fe40005800000 */
[----:B------:R-:W-:-:S03]  /*2070*/  IADD3 R16, PT, PT, -R5, RZ, RZ ;  /* 0x000000ff05107210 */ /* 0x000fc60007ffe1ff */
[--C-:B------:R-:W-:Y:S02]  /*2080*/  @!P0 IMAD.IADD R6, R6, 0x1, -R3.reuse ;  /* 0x0000000106068824 */ /* 0x100fe400078e0a03 */
[----:B------:R-:W-:Y:S01]  /*2090*/  @!P0 IMAD R3, R2, R19, R3 ;  /* 0x0000001302038224 */ /* 0x000fe200078e0203 */
[----:B------:R-:W-:Y:S01]  /*20a0*/  IADD3 R2, PT, PT, -R7, RZ, RZ ;  /* 0x000000ff07027210 */ /* 0x000fe20007ffe1ff */
[----:B------:R-:W-:Y:S02]  /*20b0*/  @!P0 IMAD R5, R72, R6, R7 ;  /* 0x0000000648058224 */ /* 0x000fe400078e0207 */
[----:B------:R-:W-:Y:S02]  /*20c0*/  IMAD R11, R4, R16, R11 ;  /* 0x00000010040b7224 */ /* 0x000fe400078e020b */
[----:B------:R-:W-:Y:S02]  /*20d0*/  @!P0 IMAD.MOV.U32 R7, RZ, RZ, R3 ;  /* 0x000000ffff078224 */ /* 0x000fe400078e0003 */
[----:B------:R-:W-:-:S02]  /*20e0*/  IMAD R2, R18, R2, R13 ;  /* 0x0000000212027224 */ /* 0x000fc400078e020d */
[----:B------:R-:W-:Y:S02]  /*20f0*/  IMAD R11, R5, R4, R11 ;  /* 0x00000004050b7224 */ /* 0x000fe400078e020b */
[----:B------:R-:W-:Y:S02]  /*2100*/  IMAD R13, R7, R18, R2 ;  /* 0x00000012070d7224 */ /* 0x000fe400078e0202 */
.L_x_33:
[----:B------:R-:W1:Y:S02]  /*2110*/  LDCU UR8, c[0x0][0xb30] ;  /* 0x00016600ff0877ac */ /* 0x000e640008000800 */
[----:B-1----:R-:W-:-:S09]  /*2120*/  UISETP.NE.AND UP0, UPT, UR8, 0x1, UPT ;  /* 0x000000010800788c */ /* 0x002fd2000bf05270 */
[----:B------:R-:W-:Y:S05]  /*2130*/  BRA.U UP0, `(.L_x_34) ;  /* 0x0000000100407547 */ /* 0x000fea000b800000 */
[----:B------:R-:W1:Y:S08]  /*2140*/  LDC.64 R4, c[0x0][0xb10] ;  /* 0x0002c400ff047b82 */ /* 0x000e700000000a00 */
[----:B------:R-:W2:Y:S08]  /*2150*/  LDC.64 R2, c[0x0][0xb18] ;  /* 0x0002c600ff027b82 */ /* 0x000eb00000000a00 */
[----:B------:R-:W3:Y:S08]  /*2160*/  LDC R6, c[0x0][0xb20] ;  /* 0x0002c800ff067b82 */ /* 0x000ef00000000800 */
[----:B------:R-:W4:Y:S01]  /*2170*/  LDC R16, c[0x0][0xb0c] ;  /* 0x0002c300ff107b82 */ /* 0x000f220000000800 */
[----:B-1----:R-:W-:-:S05]  /*2180*/  IMAD.HI.U32 R4, R13, R4, RZ ;  /* 0x000000040d047227 */ /* 0x002fca00078e00ff */
[----:B------:R-:W-:Y:S01]  /*2190*/  SHF.R.U32.HI R4, RZ, R5, R4 ;  /* 0x00000005ff047219 */ /* 0x000fe20000011604 */
[----:B--2---:R-:W-:Y:S01]  /*21a0*/  IMAD.HI.U32 R3, R11, R3, RZ ;  /* 0x000000030b037227 */ /* 0x004fe200078e00ff */
[----:B------:R-:W-:-:S04]  /*21b0*/  ISETP.NE.AND P0, PT, R2, 0x1, PT ;  /* 0x000000010200780c */ /* 0x000fc80003f05270 */
[----:B---3--:R-:W-:-:S04]  /*21c0*/  SHF.R.U32.HI R6, RZ, R6, R3 ;  /* 0x00000006ff067219 */ /* 0x008fc80000011603 */
[----:B------:R-:W-:Y:S02]  /*21d0*/  SEL R3, R11, R6, !P0 ;  /* 0x000000060b037207 */ /* 0x000fe40004000000 */
[----:B----4-:R-:W-:-:S04]  /*21e0*/  ISETP.NE.AND P1, PT, R16, 0x1, PT ;  /* 0x000000011000780c */ /* 0x010fc80003f25270 */
[----:B------:R-:W-:-:S05]  /*21f0*/  SEL R4, R13, R4, !P1 ;  /* 0x000000040d047207 */ /* 0x000fca0004800000 */
[----:B------:R-:W-:Y:S02]  /*2200*/  IMAD.IADD R5, R3, 0x1, -R4 ;  /* 0x0000000103057824 */ /* 0x000fe400078e0a04 */
[----:B------:R-:W-:Y:S02]  /*2210*/  IMAD.IADD R3, R4, 0x1, -R3 ;  /* 0x0000000104037824 */ /* 0x000fe400078e0a03 */
[----:B------:R-:W-:Y:S02]  /*2220*/  IMAD R13, R5, R16, R13 ;  /* 0x00000010050d7224 */ /* 0x000fe400078e020d */
[----:B------:R-:W-:-:S07]  /*2230*/  IMAD R11, R3, R2, R11 ;  /* 0x00000002030b7224 */ /* 0x000fce00078e020b */
.L_x_34:
[----:B------:R-:W-:Y:S01]  /*2240*/  VIADD R14, R14, 0x1 ;  /* 0x000000010e0e7836 */ /* 0x000fe20000000000 */
[----:B------:R-:W-:Y:S01]  /*2250*/  PLOP3.LUT P1, PT, PT, PT, PT, 0x80, 0x8 ;  /* 0x000000000008781c */ /* 0x000fe20003f2f070 */
[----:B------:R-:W-:Y:S02]  /*2260*/  IMAD.IADD R21, R13, 0x1, R152 ;  /* 0x000000010d157824 */ /* 0x000fe400078e0298 */
[----:B------:R-:W-:Y:S01]  /*2270*/  IMAD.IADD R20, R11, 0x1, R150 ;  /* 0x000000010b147824 */ /* 0x000fe200078e0296 */
[----:B------:R-:W-:-:S04]  /*2280*/  ISETP.NE.AND P0, PT, R14, 0x2, PT ;  /* 0x000000020e00780c */ /* 0x000fc80003f05270 */
[----:B------:R-:W-:Y:S02]  /*2290*/  SEL R3, RZ, 0x1, P0 ;  /* 0x00000001ff037807 */ /* 0x000fe40000000000 */
[----:B------:R-:W-:Y:S02]  /*22a0*/  SEL R14, R14, RZ, P0 ;  /* 0x000000ff0e0e7207 */ /* 0x000fe40000000000 */
[----:B------:R-:W-:Y:S01]  /*22b0*/  LOP3.LUT R12, R12, R3, RZ, 0x3c, !PT ;  /* 0x000000030c0c7212 */ /* 0x000fe200078e3cff */
[----:B------:R-:W-:Y:S06]  /*22c0*/  @P2 BRA `(.L_x_35) ;  /* 0xfffffff000a02947 */ /* 0x000fec000383ffff */
[----:B------:R-:W-:Y:S01]  /*22d0*/  UIADD3 UR4, UPT, UPT, UR4, 0x30, URZ ;  /* 0x0000003004047890 */ /* 0x000fe2000fffe0ff */
[----:B------:R-:W-:-:S03]  /*22e0*/  SHF.L.U32 R3, R15, 0x1f, RZ ;  /* 0x0000001f0f037819 */ /* 0x000fc600000006ff */
[----:B------:R-:W-:-:S09]  /*22f0*/  ULEA UR5, UR6, UR4, 0x3 ;  /* 0x0000000406057291 */ /* 0x000fd2000f8e18ff */
[----:B------:R-:W1:Y:S02]  /*2300*/  SYNCS.PHASECHK.TRANS64.TRYWAIT P0, [UR5], R3 ;  /* 0x00000003ff0075a7 */ /* 0x000e640008001105 */
[----:B-1----:R-:W-:Y:S05]  /*2310*/  @!P0 BRA `(.L_x_36) ;  /* 0x0000006000a48947 */ /* 0x002fea0003800000 */
.L_x_112:
[----:B------:R-:W-:-:S04]  /*2320*/  UIADD3 UR6, UPT, UPT, UR6, 0x1, URZ ;  /* 0x0000000106067890 */ /* 0x000fc8000fffe0ff */
[----:B------:R-:W-:-:S04]  /*2330*/  UISETP.NE.AND UP0, UPT, UR6, 0x6, UPT ;  /* 0x000000060600788c */ /* 0x000fc8000bf05270 */
[----:B------:R-:W-:Y:S02]  /*2340*/  USEL UR7, URZ, 0x1, UP0 ;  /* 0x00000001ff077887 */ /* 0x000fe40008000000 */
[----:B------:R-:W-:-:S04]  /*2350*/  USEL UR6, UR6, URZ, UP0 ;  /* 0x000000ff06067287 */ /* 0x000fc80008000000 */
[----:B------:R-:W-:Y:S01]  /*2360*/  ULEA UR5, UR6, UR4, 0x3 ;  /* 0x0000000406057291 */ /* 0x000fe2000f8e18ff */
[----:B------:R-:W-:-:S04]  /*2370*/  LOP3.LUT R2, R15, UR7, RZ, 0x3c, !PT ;  /* 0x000000070f027c12 */ /* 0x000fc8000f8e3cff */
[----:B-1----:R-:W-:-:S04]  /*2380*/  SHF.L.U32 R3, R2, 0x1f, RZ ;  /* 0x0000001f02037819 */ /* 0x002fc800000006ff */
[----:B------:R-:W1:Y:S02]  /*2390*/  SYNCS.PHASECHK.TRANS64.TRYWAIT P0, [UR5], R3 ;  /* 0x00000003ff0075a7 */ /* 0x000e640008001105 */
[----:B-1----:R-:W-:Y:S05]  /*23a0*/  @!P0 BRA `(.L_x_37) ;  /* 0x0000006000988947 */ /* 0x002fea0003800000 */
.L_x_114:
        /* <DEDUP_REMOVED lines=9> */
.L_x_116:
        /* <DEDUP_REMOVED lines=9> */
.L_x_118:
        /* <DEDUP_REMOVED lines=9> */
.L_x_120:
[----:B------:R-:W-:-:S04]  /*2560*/  UIADD3 UR6, UPT, UPT, UR6, 0x1, URZ ;  /* 0x0000000106067890 */ /* 0x000fc8000fffe0ff */
[----:B------:R-:W-:-:S04]  /*2570*/  UISETP.NE.AND UP0, UPT, UR6, 0x6, UPT ;  /* 0x000000060600788c */ /* 0x000fc8000bf05270 */
[----:B------:R-:W-:Y:S02]  /*2580*/  USEL UR5, URZ, 0x1, UP0 ;  /* 0x00000001ff057887 */ /* 0x000fe40008000000 */
[----:B------:R-:W-:-:S04]  /*2590*/  USEL UR6, UR6, URZ, UP0 ;  /* 0x000000ff06067287 */ /* 0x000fc80008000000 */
[----:B------:R-:W-:Y:S01]  /*25a0*/  ULEA UR6, UR6, UR4, 0x3 ;  /* 0x0000000406067291 */ /* 0x000fe2000f8e18ff */
[----:B-1----:R-:W-:-:S04]  /*25b0*/  LOP3.LUT R3, R2, UR5, RZ, 0x3c, !PT ;  /* 0x0000000502037c12 */ /* 0x002fc8000f8e3cff */
[----:B------:R-:W-:Y:S01]  /*25c0*/  SHF.L.U32 R3, R3, 0x1f, RZ ;  /* 0x0000001f03037819 */ /* 0x000fe200000006ff */
[----:B----4-:R-:W-:-:S07]  /*25d0*/  IMAD.U32 R0, RZ, RZ, UR6 ;  /* 0x00000006ff007e24 */ /* 0x010fce000f8e00ff */
.L_x_41:
[----:B-1----:R1:W2:Y:S02]  /*25e0*/  SYNCS.PHASECHK.TRANS64.TRYWAIT P0, [R0+URZ], R3 ;  /* 0x00000003000075a7 */ /* 0x0022a400080011ff */
[----:B--2---:R-:W-:Y:S05]  /*25f0*/  @!P0 NANOSLEEP.SYNCS 0x989680 ;  /* 0x009896800000895d */ /* 0x004fea0003900000 */
[----:B------:R-:W2:Y:S02]  /*2600*/  @!P0 SYNCS.PHASECHK.TRANS64 P0, [R0+URZ], R3 ;  /* 0x00000003000085a7 */ /* 0x000ea400080010ff */
[----:B--2---:R-:W-:Y:S05]  /*2610*/  @P0 EXIT ;  /* 0x000000000000094d */ /* 0x004fea0003800000 */
[----:B------:R-:W-:Y:S05]  /*2620*/  BRA `(.L_x_41) ;  /* 0xfffffffc00ec7947 */ /* 0x000fea000383ffff */
.L_x_17:
[----:B------:R-:W-:-:S04]  /*2630*/  UISETP.NE.AND UP1, UPT, UR37, URZ, UPT ;  /* 0x000000ff2500728c */ /* 0x000fc8000bf25270 */
[----:B------:R-:W-:-:S09]  /*2640*/  UISETP.NE.OR UP1, UPT, UR8, 0x1, UP1 ;  /* 0x000000010800788c */ /* 0x000fd20008f25670 */
[----:B------:R-:W-:Y:S05]  /*2650*/  BRA.U UP1, `(.L_x_42) ;  /* 0x0000000501487547 */ /* 0x000fea000b800000 */
[----:B------:R-:W-:Y:S01]  /*2660*/  ISETP.NE.AND P2, PT, R2, RZ, PT ;  /* 0x000000ff0200720c */ /* 0x000fe20003f45270 */
[----:B------:R-:W-:Y:S01]  /*2670*/  IMAD.MOV.U32 R12, RZ, RZ, 0x1 ;  /* 0x00000001ff0c7424 */ /* 0x000fe200078e00ff */
[----:B------:R-:W-:Y:S02]  /*2680*/  CS2R R10, SRZ ;  /* 0x00000000000a7805 */ /* 0x000fe4000001ff00 */
[----:B------:R-:W-:Y:S01]  /*2690*/  CS2R R8, SRZ ;  /* 0x0000000000087805 */ /* 0x000fe2000001ff00 */
[----:B------:R-:W-:Y:S01]  /*26a0*/  UMOV UR4, 0x400 ;  /* 0x0000040000047882 */ /* 0x000fe20000000000 */
[----:B------:R-:W-:Y:S01]  /*26b0*/  UMOV UR6, URZ ;  /* 0x000000ff00067c82 */ /* 0x000fe20008000000 */
[----:B------:R-:W-:-:S12]  /*26c0*/  ULEA UR37, UR37, UR4, 0x18 ;  /* 0x0000000425257291 */ /* 0x000fd8000f8ec0ff */
.L_x_46:
[----:B------:R-:W-:Y:S02]  /*26d0*/  LEA R0, R8, UR37, 0x3 ;  /* 0x0000002508007c11 */ /* 0x000fe4000f8e18ff */
[----:B------:R-:W-:-:S03]  /*26e0*/  SHF.L.U32 R5, R9, 0x1f, RZ ;  /* 0x0000001f09057819 */ /* 0x000fc600000006ff */
[----:B------:R-:W-:Y:S01]  /*26f0*/  VIADD R4, R0, 0x100 ;  /* 0x0000010000047836 */ /* 0x000fe20000000000 */
[----:B------:R-:W1:Y:S02]  /*2700*/  SYNCS.PHASECHK.TRANS64.TRYWAIT P0, [R0+URZ+0xf0], R5 ;  /* 0x0000f005000075a7 */ /* 0x000e6400080011ff */
[----:B-1----:R-:W-:Y:S05]  /*2710*/  @!P0 BRA `(.L_x_43) ;  /* 0x00000060001c8947 */ /* 0x002fea0003800000 */
.L_x_121:
[----:B------:R-:W-:Y:S01]  /*2720*/  ULEA UR5, UR6, UR37, 0x3 ;  /* 0x0000002506057291 */ /* 0x000fe2000f8e18ff */
[----:B------:R-:W-:Y:S02]  /*2730*/  PRMT R4, RZ, 0x654, R4 ;  /* 0x00000654ff047816 */ /* 0x000fe40000000004 */
[----:B-1----:R-:W-:Y:S01]  /*2740*/  SHF.L.U32 R5, R12, 0x1f, RZ ;  /* 0x0000001f0c057819 */ /* 0x002fe200000006ff */
[----:B------:R-:W-:Y:S01]  /*2750*/  UIADD3 UR4, UPT, UPT, UR5, 0x90, URZ ;  /* 0x0000009005047890 */ /* 0x000fe2000fffe0ff */
[----:B------:R1:W-:Y:S05]  /*2760*/  SYNCS.ARRIVE.TRANS64.RED.A1T0 RZ, [R4+URZ], RZ ;  /* 0x000000ff04ff79a7 */ /* 0x0003ea00081004ff */
[----:B------:R-:W-:Y:S01]  /*2770*/  IMAD.U32 R7, RZ, RZ, UR4 ;  /* 0x00000004ff077e24 */ /* 0x000fe2000f8e00ff */
[----:B------:R-:W2:Y:S04]  /*2780*/  SYNCS.PHASECHK.TRANS64.TRYWAIT P0, [UR5+0xa0], R5 ;  /* 0x0000a005ff0075a7 */ /* 0x000ea80008001105 */
[----:B------:R-:W-:Y:S01]  /*2790*/  PRMT R6, R2, 0x654, R7 ;  /* 0x0000065402067816 */ /* 0x000fe20000000007 */
[----:B-1----:R-:W-:Y:S01]  /*27a0*/  @!P2 IMAD.MOV.U32 R4, RZ, RZ, 0x10 ;  /* 0x00000010ff04a424 */ /* 0x002fe200078e00ff */
[----:B--2---:R-:W-:Y:S06]  /*27b0*/  @!P0 BRA `(.L_x_44) ;  /* 0x0000006000088947 */ /* 0x004fec0003800000 */
.L_x_123:
[----:B------:R-:W-:Y:S01]  /*27c0*/  ULEA UR4, UR6, UR37, 0x4 ;  /* 0x0000002506047291 */ /* 0x000fe2000f8e20ff */
[----:B------:R-:W-:Y:S01]  /*27d0*/  SEL R3, R6, R3, !P2 ;  /* 0x0000000306037207 */ /* 0x000fe20005000000 */
[----:B------:R-:W-:Y:S01]  /*27e0*/  UIADD3 UR5, UPT, UPT, UR5, 0x90, URZ ;  /* 0x0000009005057890 */ /* 0x000fe2000fffe0ff */
[----:B-1----:R-:W-:Y:S01]  /*27f0*/  LEA R0, R11, UR37, 0x3 ;  /* 0x000000250b007c11 */ /* 0x002fe2000f8e18ff */
[----:B------:R-:W-:Y:S01]  /*2800*/  UIADD3 UR4, UPT, UPT, UR4, 0x120, URZ ;  /* 0x0000012004047890 */ /* 0x000fe2000fffe0ff */
[----:B------:R-:W-:Y:S01]  /*2810*/  SHF.L.U32 R5, R10, 0x1f, RZ ;  /* 0x0000001f0a057819 */ /* 0x000fe200000006ff */
[----:B------:R1:W-:Y:S01]  /*2820*/  @!P2 SYNCS.ARRIVE.TRANS64.RED RZ, [R3+URZ], R4 ;  /* 0x0000000403ffa9a7 */ /* 0x0003e200080004ff */
[----:B------:R-:W-:Y:S01]  /*2830*/  UIADD3 UR6, UPT, UPT, UR6, 0x1, URZ ;  /* 0x0000000106067890 */ /* 0x000fe2000fffe0ff */
[----:B------:R-:W-:-:S03]  /*2840*/  VIADD R8, R8, 0x1 ;  /* 0x0000000108087836 */ /* 0x000fc60000000000 */
[----:B------:R-:W-:Y:S02]  /*2850*/  UISETP.NE.AND UP0, UPT, UR6, 0x2, UPT ;  /* 0x000000020600788c */ /* 0x000fe4000bf05270 */
[----:B------:R-:W-:Y:S06]  /*2860*/  UGETNEXTWORKID.BROADCAST [UR4], [UR5] ;  /* 0x00000000040073ca */ /* 0x000fec0008000100 */
[----:B------:R-:W-:Y:S01]  /*2870*/  USEL UR4, URZ, 0x1, UP0 ;  /* 0x00000001ff047887 */ /* 0x000fe20008000000 */
[----:B------:R-:W-:Y:S01]  /*2880*/  ISETP.NE.AND P0, PT, R8, 0x2, PT ;  /* 0x000000020800780c */ /* 0x000fe20003f05270 */
[----:B------:R-:W-:Y:S01]  /*2890*/  USEL UR6, UR6, URZ, UP0 ;  /* 0x000000ff06067287 */ /* 0x000fe20008000000 */
[----:B------:R-:W2:Y:S03]  /*28a0*/  SYNCS.PHASECHK.TRANS64.TRYWAIT P1, [R0+URZ+0x90], R5 ;  /* 0x00009005000075a7 */ /* 0x000ea600080211ff */
[----:B------:R-:W-:Y:S01]  /*28b0*/  LOP3.LUT R12, R12, UR4, RZ, 0x3c, !PT ;  /* 0x000000040c0c7c12 */ /* 0x000fe2000f8e3cff */
[----:B-12---:R-:W-:Y:S07]  /*28c0*/  @!P1 BRA `(.L_x_45) ;  /* 0x0000005c00dc9947 */ /* 0x006fee0003800000 */
.L_x_124:
[C---:B------:R-:W-:Y:S01]  /*28d0*/  LEA R4, R11.reuse, UR37, 0x4 ;  /* 0x000000250b047c11 */ /* 0x040fe2000f8e20ff */
[----:B-1----:R-:W-:Y:S01]  /*28e0*/  VIADD R0, R0, 0xa0 ;  /* 0x000000a000007836 */ /* 0x002fe20000000000 */
[----:B------:R-:W-:Y:S01]  /*28f0*/  SEL R8, R8, RZ, P0 ;  /* 0x000000ff08087207 */ /* 0x000fe20000000000 */
[----:B------:R-:W-:-:S03]  /*2900*/  VIADD R11, R11, 0x1 ;  /* 0x000000010b0b7836 */ /* 0x000fc60000000000 */
[----:B------:R-:W1:Y:S01]  /*2910*/  LDS.128 R4, [R4+0x120] ;  /* 0x0001200004047984 */ /* 0x000e620000000c00 */
[----:B------:R-:W-:Y:S02]  /*2920*/  PRMT R0, RZ, 0x654, R0 ;  /* 0x00000654ff007816 */ /* 0x000fe40000000000 */
[C---:B------:R-:W-:Y:S01]  /*2930*/  ISETP.NE.AND P1, PT, R11.reuse, 0x2, PT ;  /* 0x000000020b00780c */ /* 0x040fe20003f25270 */
[----:B------:R-:W-:Y:S01]  /*2940*/  @!PT LDS RZ, [RZ] ;  /* 0x00000000fffff984 */ /* 0x000fe20000000800 */
[----:B------:R-:W-:Y:S01]  /*2950*/  @!PT LDS RZ, [RZ] ;  /* 0x00000000fffff984 */ /* 0x000fe20000000800 */
[----:B------:R-:W-:Y:S01]  /*2960*/  @!PT LDS RZ, [RZ] ;  /* 0x00000000fffff984 */ /* 0x000fe20000000800 */
[----:B------:R-:W-:Y:S01]  /*2970*/  @!PT LDS RZ, [RZ] ;  /* 0x00000000fffff984 */ /* 0x000fe20000000800 */
[----:B------:R2:W-:Y:S06]  /*2980*/  MEMBAR.ALL.CTA ;  /* 0x0000000000007992 */ /* 0x0005ec0000008000 */
[----:B--2---:R-:W2:Y:S01]  /*2990*/  FENCE.VIEW.ASYNC.S ;  /* 0x00000000000073c6 */ /* 0x004ea20000000000 */
[----:B------:R-:W-:Y:S01]  /*29a0*/  SEL R11, R11, RZ, P1 ;  /* 0x000000ff0b0b7207 */ /* 0x000fe20000800000 */
[----:B--2---:R2:W-:Y:S01]  /*29b0*/  SYNCS.ARRIVE.TRANS64.RED.A1T0 RZ, [R0+URZ], RZ ;  /* 0x000000ff00ff79a7 */ /* 0x0045e200081004ff */
[----:B-1----:R-:W-:-:S02]  /*29c0*/  LOP3.LUT P3, RZ, R6, 0x1, RZ, 0xc0, !PT ;  /* 0x0000000106ff7812 */ /* 0x002fc4000786c0ff */
[----:B------:R-:W-:-:S04]  /*29d0*/  SEL R5, RZ, 0x1, P1 ;  /* 0x00000001ff057807 */ /* 0x000fc80000800000 */
[----:B------:R-:W-:Y:S02]  /*29e0*/  LOP3.LUT R10, R10, R5, RZ, 0x3c, !PT ;  /* 0x000000050a0a7212 */ /* 0x000fe400078e3cff */
[----:B--2---:R-:W-:-:S04]  /*29f0*/  SEL R0, RZ, 0x1, P0 ;  /* 0x00000001ff007807 */ /* 0x004fc80000000000 */
[----:B------:R-:W-:Y:S01]  /*2a00*/  LOP3.LUT R9, R9, R0, RZ, 0x3c, !PT ;  /* 0x0000000009097212 */ /* 0x000fe200078e3cff */
[----:B------:R-:W-:Y:S06]  /*2a10*/  @P3 BRA `(.L_x_46) ;  /* 0xfffffffc002c3947 */ /* 0x000fec000383ffff */
[----:B------:R-:W-:Y:S01]  /*2a20*/  ULEA UR5, UR6, UR37, 0x3 ;  /* 0x0000002506057291 */ /* 0x000fe2000f8e18ff */
[----:B------:R-:W-:-:S08]  /*2a30*/  SHF.L.U32 R3, R12, 0x1f, RZ ;  /* 0x0000001f0c037819 */ /* 0x000fd000000006ff */
[----:B------:R-:W1:Y:S02]  /*2a40*/  SYNCS.PHASECHK.TRANS64 P0, [UR5+0xa0], R3 ;  /* 0x0000a003ff0075a7 */ /* 0x000e640008001005 */
[----:B-1----:R-:W-:Y:S05]  /*2a50*/  @P0 BRA `(.L_x_47) ;  /* 0x0000000000080947 */ /* 0x002fea0003800000 */
[----:B------:R-:W1:Y:S02]  /*2a60*/  SYNCS.PHASECHK.TRANS64.TRYWAIT P0, [UR5+0xa0], R3 ;  /* 0x0000a003ff0075a7 */ /* 0x000e640008001105 */
[----:B-1----:R-:W-:Y:S05]  /*2a70*/  @!P0 BRA `(.L_x_48) ;  /* 0x0000005c00848947 */ /* 0x002fea0003800000 */
.L_x_47:
[----:B------:R-:W-:-:S04]  /*2a80*/  UIADD3 UR4, UPT, UPT, UR6, 0x1, URZ ;  /* 0x0000000106047890 */ /* 0x000fc8000fffe0ff */
[----:B------:R-:W-:-:S04]  /*2a90*/  UISETP.NE.AND UP0, UPT, UR4, 0x2, UPT ;  /* 0x000000020400788c */ /* 0x000fc8000bf05270 */
[----:B------:R-:W-:Y:S02]  /*2aa0*/  USEL UR7, URZ, 0x1, UP0 ;  /* 0x00000001ff077887 */ /* 0x000fe40008000000 */
[----:B------:R-:W-:-:S04]  /*2ab0*/  USEL UR4, UR4, URZ, UP0 ;  /* 0x000000ff04047287 */ /* 0x000fc80008000000 */
[----:B------:R-:W-:Y:S01]  /*2ac0*/  ULEA UR4, UR4, UR37, 0x3 ;  /* 0x0000002504047291 */ /* 0x000fe2000f8e18ff */
[----:B-1----:R-:W-:-:S04]  /*2ad0*/  LOP3.LUT R3, R12, UR7, RZ, 0x3c, !PT ;  /* 0x000000070c037c12 */ /* 0x002fc8000f8e3cff */
[----:B------:R-:W-:-:S04]  /*2ae0*/  SHF.L.U32 R0, R3, 0x1f, RZ ;  /* 0x0000001f03007819 */ /* 0x000fc800000006ff */
[----:B------:R-:W1:Y:S02]  /*2af0*/  SYNCS.PHASECHK.TRANS64 P0, [UR4+0xa0], R0 ;  /* 0x0000a000ff0075a7 */ /* 0x000e640008001004 */
[----:B-1----:R-:W-:Y:S05]  /*2b00*/  @P0 EXIT ;  /* 0x000000000000094d */ /* 0x002fea0003800000 */
[----:B------:R-:W-:Y:S02]  /*2b10*/  SHF.L.U32 R3, R3, 0x1f, RZ ;  /* 0x0000001f03037819 */ /* 0x000fe400000006ff */
[----:B------:R-:W-:-:S07]  /*2b20*/  MOV R0, UR4 ;  /* 0x0000000400007c02 */ /* 0x000fce0008000f00 */
.L_x_49:
[----:B-1----:R1:W2:Y:S02]  /*2b30*/  SYNCS.PHASECHK.TRANS64.TRYWAIT P0, [R0+URZ+0xa0], R3 ;  /* 0x0000a003000075a7 */ /* 0x0022a400080011ff */
[----:B--2---:R-:W-:Y:S05]  /*2b40*/  @!P0 NANOSLEEP.SYNCS 0x989680 ;  /* 0x009896800000895d */ /* 0x004fea0003900000 */
[----:B------:R-:W2:Y:S02]  /*2b50*/  @!P0 SYNCS.PHASECHK.TRANS64 P0, [R0+URZ+0xa0], R3 ;  /* 0x0000a003000085a7 */ /* 0x000ea400080010ff */
[----:B--2---:R-:W-:Y:S05]  /*2b60*/  @P0 EXIT ;  /* 0x000000000000094d */ /* 0x004fea0003800000 */
[----:B------:R-:W-:Y:S05]  /*2b70*/  BRA `(.L_x_49) ;  /* 0xfffffffc00ec7947 */ /* 0x000fea000383ffff */
.L_x_42:
[----:B------:R-:W-:-:S09]  /*2b80*/  UISETP.NE.AND UP1, UPT, UR8, URZ, UPT ;  /* 0x000000ff0800728c */ /* 0x000fd2000bf25270 */
[----:B------:R-:W-:Y:S05]  /*2b90*/  BRA.U UP1, `(.L_x_50) ;  /* 0x0000000d01b47547 */ /* 0x000fea000b800000 */
[----:B------:R-:W-:Y:S01]  /*2ba0*/  UMOV UR4, 0x40 ;  /* 0x0000004000047882 */ /* 0x000fe20000000000 */
[----:B------:R-:W-:Y:S01]  /*2bb0*/  NOP ;  /* 0x0000000000007918 */ /* 0x000fe20000000000 */
[----:B------:R-:W-:Y:S01]  /*2bc0*/  ULEA UR4, UR37, UR4, 0x18 ;  /* 0x0000000425047291 */ /* 0x000fe2000f8ec0ff */
[----:B------:R-:W-:Y:S02]  /*2bd0*/  UMOV UR5, 0x400 ;  /* 0x0000040000057882 */ /* 0x000fe40000000000 */
[----:B------:R-:W-:-:S06]  /*2be0*/  ULEA UR37, UR37, UR5, 0x18 ;  /* 0x0000000525257291 */ /* 0x000fcc000f8ec0ff */
[----:B------:R-:W1:Y:S02]  /*2bf0*/  LDS.U8 R0, [UR4+0x1c] ;  /* 0x00001c04ff007984 */ /* 0x000e640008000000 */
[----:B-1----:R-:W-:-:S13]  /*2c00*/  ISETP.NE.AND P0, PT, R0, RZ, PT ;  /* 0x000000ff0000720c */ /* 0x002fda0003f05270 */
[----:B------:R-:W-:Y:S05]  /*2c10*/  @P0 BRA `(.L_x_51) ;  /* 0x0000000000580947 */ /* 0x000fea0003800000 */
[----:B------:R-:W-:-:S13]  /*2c20*/  ELECT P0, URZ, PT ;  /* 0x0000000000ff782f */ /* 0x000fda0003800000 */
[----:B------:R-:W-:Y:S05]  /*2c30*/  @!P0 BRA `(.L_x_52) ;  /* 0x0000000000608947 */ /* 0x000fea0003800000 */
[----:B------:R-:W-:Y:S01]  /*2c40*/  UMOV UR5, 0x10 ;  /* 0x0000001000057882 */ /* 0x000fe20000000000 */
[----:B------:R-:W-:Y:S01]  /*2c50*/  HFMA2 R0, -RZ, RZ, 0, 5.9604644775390625e-08 ;  /* 0x00000001ff007431 */ /* 0x000fe200000001ff */
[----:B------:R-:W-:-:S03]  /*2c60*/  MOV R2, 0xffff ;  /* 0x0000ffff00027802 */ /* 0x000fc60000000f00 */
[----:B------:R-:W-:Y:S04]  /*2c70*/  DEPBAR.LE SB1, 0x36 ;  /* 0x00009d800000791a */ /* 0x000fe80000000000 */
[----:B------:R-:W1:Y:S02]  /*2c80*/  UTCATOMSWS.FIND_AND_SET.ALIGN UP0, UR5, UR5 ;  /* 0x00000005000575e3 */ /* 0x000e640008000800 */
[----:B-1----:R-:W-:Y:S01]  /*2c90*/  MOV R3, UR5 ;  /* 0x0000000500037c02 */ /* 0x002fe20008000f00 */
[----:B------:R-:W-:Y:S06]  /*2ca0*/  BRA.U UP0, `(.L_x_53) ;  /* 0x0000000100187547 */ /* 0x000fec000b800000 */
.L_x_54:
[----:B------:R-:W-:Y:S05]  /*2cb0*/  NANOSLEEP 0x64 ;  /* 0x000000640000795d */ /* 0x000fea0003800000 */
[----:B------:R-:W-:-:S05]  /*2cc0*/  UMOV UR5, 0x10 ;  /* 0x0000001000057882 */ /* 0x000fca0000000000 */
[----:B------:R-:W-:Y:S04]  /*2cd0*/  DEPBAR.LE SB1, 0x36 ;  /* 0x00009d800000791a */ /* 0x000fe80000000000 */
[----:B------:R-:W1:Y:S02]  /*2ce0*/  UTCATOMSWS.FIND_AND_SET.ALIGN UP0, UR5, UR5 ;  /* 0x00000005000575e3 */ /* 0x000e640008000800 */
[----:B-1----:R-:W-:Y:S01]  /*2cf0*/  MOV R3, UR5 ;  /* 0x0000000500037c02 */ /* 0x002fe20008000f00 */
[----:B------:R-:W-:Y:S05]  /*2d00*/  BRA.U !UP0, `(.L_x_54) ;  /* 0xfffffffd08e87547 */ /* 0x000fea000b83ffff */
.L_x_53:
[-C--:B------:R-:W-:Y:S02]  /*2d10*/  SHF.L.U32 R2, R2, R3.reuse, RZ ;  /* 0x0000000302027219 */ /* 0x080fe400000006ff */
[----:B------:R-:W-:Y:S01]  /*2d20*/  SHF.L.U32 R0, R0, R3, RZ ;  /* 0x0000000300007219 */ /* 0x000fe200000006ff */
[----:B------:R-:W-:Y:S02]  /*2d30*/  IMAD.SHL.U32 R3, R3, 0x20, RZ ;  /* 0x0000002003037824 */ /* 0x000fe400078e00ff */
[----:B------:R1:W-:Y:S04]  /*2d40*/  ATOMS.OR RZ, [UR4+0x14], R2 ;  /* 0x00001402ffff798c */ /* 0x0003e8000b000004 */
[----:B------:R1:W-:Y:S04]  /*2d50*/  ATOMS.OR RZ, [UR4+0x18], R0 ;  /* 0x00001800ffff798c */ /* 0x0003e8000b000004 */
[----:B------:R1:W-:Y:S01]  /*2d60*/  STS [UR37+0x140], R3 ;  /* 0x00014003ff007988 */ /* 0x0003e20008000825 */
[----:B------:R-:W-:Y:S05]  /*2d70*/  BRA `(.L_x_52) ;  /* 0x0000000000107947 */ /* 0x000fea0003800000 */
.L_x_51:
[----:B------:R-:W-:Y:S02]  /*2d80*/  MOV R0, 0xffffffff ;  /* 0xffffffff00007802 */ /* 0x000fe40000000f00 */
[----:B------:R-:W-:-:S03]  /*2d90*/  MOV R2, 0x2dc0 ;  /* 0x00002dc000027802 */ /* 0x000fc60000000f00 */
[----:B------:R1:W-:Y:S04]  /*2da0*/  STS [UR37+0x140], R0 ;  /* 0x00014000ff007988 */ /* 0x0003e80008000825 */
[----:B-1-3-5:R-:W-:Y:S05]  /*2db0*/  CALL.REL.NOINC `($__internal_1_$__cuda_sm10x_tcgen05_guardrail_trap_phase_invalid_during_alloc) ;  /* 0x0000006000407944 */ /* 0x02afea0003c00000 */
.L_x_52:
[----:B------:R-:W-:Y:S05]  /*2dc0*/  WARPSYNC.ALL ;  /* 0x0000000000007948 */ /* 0x000fea0003800000 */
[----:B------:R-:W2:Y:S01]  /*2dd0*/  S2UR UR5, SR_CgaCtaId ;  /* 0x00000000000579c3 */ /* 0x000ea20000008800 */
[----:B------:R-:W-:Y:S01]  /*2de0*/  UMOV UR4, 0x400 ;  /* 0x0000040000047882 */ /* 0x000fe20000000000 */
[----:B------:R-:W-:-:S06]  /*2df0*/  NOP ;  /* 0x0000000000007918 */ /* 0x000fcc0000000000 */
[----:B------:R-:W-:Y:S06]  /*2e00*/  BAR.ARV 0x6, 0xa0 ;  /* 0x0182800000007b1d */ /* 0x000fec0000002000 */
[----:B------:R-:W4:Y:S01]  /*2e10*/  LDCU UR7, c[0x0][0x38c] ;  /* 0x00007180ff0777ac */ /* 0x000f220008000800 */
[----:B------:R-:W-:Y:S01]  /*2e20*/  IMAD.MOV.U32 R11, RZ, RZ, 0x1 ;  /* 0x00000001ff0b7424 */ /* 0x000fe200078e00ff */
[----:B------:R-:W-:Y:S01]  /*2e30*/  CS2R R8, SRZ ;  /* 0x0000000000087805 */ /* 0x000fe2000001ff00 */
[----:B------:R-:W-:Y:S01]  /*2e40*/  IMAD.MOV.U32 R10, RZ, RZ, RZ ;  /* 0x000000ffff0a7224 */ /* 0x000fe200078e00ff */
[----:B------:R-:W3:Y:S01]  /*2e50*/  LDCU UR6, c[0x0][0x38c] ;  /* 0x00007180ff0677ac */ /* 0x000ee20008000800 */
[----:B------:R-:W-:Y:S01]  /*2e60*/  UMOV UR15, URZ ;  /* 0x000000ff000f7c82 */ /* 0x000fe20008000000 */
[----:B------:R-:W-:Y:S01]  /*2e70*/  UMOV UR14, URZ ;  /* 0x000000ff000e7c82 */ /* 0x000fe20008000000 */
[----:B--2---:R-:W-:Y:S01]  /*2e80*/  ULEA UR5, UR5, UR4, 0x18 ;  /* 0x0000000405057291 */ /* 0x004fe2000f8ec0ff */
[----:B------:R-:W-:Y:S01]  /*2e90*/  UMOV UR24, 0x0 ;  /* 0x0000000000187882 */ /* 0x000fe20000000000 */
[----:B------:R-:W-:-:S02]  /*2ea0*/  UMOV UR25, 0x82004a0 ;  /* 0x082004a000197882 */ /* 0x000fc40000000000 */
[----:B------:R-:W-:Y:S02]  /*2eb0*/  UIADD3 UR10, UPT, UPT, UR5, 0x8400, URZ ;  /* 0x00008400050a7890 */ /* 0x000fe4000fffe0ff */
[----:B------:R-:W-:Y:S02]  /*2ec0*/  UIADD3 UR11, UPT, UPT, UR5, 0x20400, URZ ;  /* 0x00020400050b7890 */ /* 0x000fe4000fffe0ff */
[----:B----4-:R-:W-:Y:S01]  /*2ed0*/  UIADD3 UR7, UPT, UPT, UR7, 0x7f, URZ ;  /* 0x0000007f07077890 */ /* 0x010fe2000fffe0ff */
[----:B-1----:R-:W1:Y:S01]  /*2ee0*/  LDS R0, [UR5+0x140] ;  /* 0x00014005ff007984 */ /* 0x002e620008000800 */
[----:B------:R-:W-:Y:S02]  /*2ef0*/  USHF.R.U32.HI UR10, URZ, 0x4, UR10 ;  /* 0x00000004ff0a7899 */ /* 0x000fe4000801160a */
[----:B------:R-:W-:Y:S02]  /*2f00*/  USHF.R.S32.HI UR4, URZ, 0x1f, UR7 ;  /* 0x0000001fff047899 */ /* 0x000fe40008011407 */
[----:B------:R-:W-:-:S02]  /*2f10*/  USHF.R.U32.HI UR11, URZ, 0x4, UR11 ;  /* 0x00000004ff0b7899 */ /* 0x000fc4000801160b */
[----:B------:R-:W-:Y:S02]  /*2f20*/  ULEA.HI UR4, UR4, UR7, URZ, 0x7 ;  /* 0x0000000704047291 */ /* 0x000fe4000f8f38ff */
[----:B------:R-:W-:Y:S02]  /*2f30*/  ULOP3.LUT UR10, UR10, 0x3fff, URZ, 0xc0, !UPT ;  /* 0x00003fff0a0a7892 */ /* 0x000fe4000f8ec0ff */
[----:B------:R-:W-:Y:S02]  /*2f40*/  USHF.R.S32.HI UR4, URZ, 0x7, UR4 ;  /* 0x00000007ff047899 */ /* 0x000fe40008011404 */
[----:B------:R-:W-:Y:S02]  /*2f50*/  ULOP3.LUT UR11, UR11, 0x3fff, URZ, 0xc0, !UPT ;  /* 0x00003fff0b0b7892 */ /* 0x000fe4000f8ec0ff */
[----:B------:R-:W-:Y:S01]  /*2f60*/  UISETP.LT.AND UP0, UPT, UR4, 0x1, UPT ;  /* 0x000000010400788c */ /* 0x000fe2000bf01270 */
[----:B------:R-:W-:Y:S01]  /*2f70*/  UMOV UR22, 0x0 ;  /* 0x0000000000167882 */ /* 0x000fe20000000000 */
[----:B------:R-:W-:-:S02]  /*2f80*/  UMOV UR23, 0x82004a0 ;  /* 0x082004a000177882 */ /* 0x000fc40000000000 */
[----:B------:R-:W-:Y:S02]  /*2f90*/  USEL UR9, UR4, 0x1, !UP0 ;  /* 0x0000000104097887 */ /* 0x000fe4000c000000 */
[----:B------:R-:W-:Y:S02]  /*2fa0*/  ULOP3.LUT UR10, UR10, 0x10000, URZ, 0xfc, !UPT ;  /* 0x000100000a0a7892 */ /* 0x000fe4000f8efcff */
[----:B------:R-:W-:Y:S02]  /*2fb0*/  ULOP3.LUT UR11, UR11, 0x10000, URZ, 0xfc, !UPT ;  /* 0x000100000b0b7892 */ /* 0x000fe4000f8efcff */
[----:B------:R-:W-:Y:S02]  /*2fc0*/  UIADD3 UR9, UPT, UPT, -UR9, URZ, URZ ;  /* 0x000000ff09097290 */ /* 0x000fe4000fffe1ff */
[----:B---3--:R-:W-:Y:S01]  /*2fd0*/  UISETP.GE.AND UP3, UPT, UR6, 0x1, UPT ;  /* 0x000000010600788c */ /* 0x008fe2000bf66270 */
[----:B------:R-:W-:Y:S01]  /*2fe0*/  UMOV UR20, 0x0 ;  /* 0x0000000000147882 */ /* 0x000fe20000000000 */
[----:B------:R-:W-:Y:S01]  /*2ff0*/  UMOV UR21, 0x82004a0 ;  /* 0x082004a000157882 */ /* 0x000fe20000000000 */
[----:B------:R-:W-:Y:S01]  /*3000*/  UMOV UR18, 0x0 ;  /* 0x0000000000127882 */ /* 0x000fe20000000000 */
[----:B------:R-:W-:Y:S01]  /*3010*/  UMOV UR19, 0x82004a0 ;  /* 0x082004a000137882 */ /* 0x000fe20000000000 */
[----:B-1----:R-:W-:-:S15]  /*3020*/  R2UR UR16, R0 ;  /* 0x00000000001072ca */ /* 0x002fde00000e0000 */
.L_x_61:
[----:B------:R-:W-:Y:S02]  /*3030*/  LEA R0, R10, UR5, 0x3 ;  /* 0x000000050a007c11 */ /* 0x000fe4000f8e18ff */
[----:B------:R-:W-:Y:S02]  /*3040*/  SHF.L.U32 R5, R9, 0x1f, RZ ;  /* 0x0000001f09057819 */ /* 0x000fe400000006ff */
[----:B------:R-:W-:Y:S01]  /*3050*/  PLOP3.LUT P0, PT, PT, PT, UP3, 0x80, 0x8 ;  /* 0x000000000008781c */ /* 0x000fe20003f0f038 */
[----:B------:R-:W-:Y:S01]  /*3060*/  VIADD R3, R0, 0xa0 ;  /* 0x000000a000037836 */ /* 0x000fe20000000000 */
[----:B-1----:R-:W1:Y:S02]  /*3070*/  SYNCS.PHASECHK.TRANS64.TRYWAIT P1, [R0+URZ+0x90], R5 ;  /* 0x00009005000075a7 */ /* 0x002e6400080211ff */
[----:B-1-3--:R-:W-:Y:S09]  /*3080*/  @!P1 BRA `(.L_x_55) ;  /* 0x0000005800189947 */ /* 0x00aff20003800000 */
.L_x_126:
[----:B------:R-:W-:Y:S01]  /*3090*/  LEA R4, R10, UR5, 0x4 ;  /* 0x000000050a047c11 */ /* 0x000fe2000f8e20ff */
[----:B------:R-:W-:Y:S01]  /*30a0*/  @UP3 ULEA UR6, UR14, UR5, 0x3 ;  /* 0x000000050e063291 */ /* 0x000fe2000f8e18ff */
[----:B------:R-:W-:Y:S01]  /*30b0*/  PLOP3.LUT P2, PT, PT, PT, PT, 0x80, 0x8 ;  /* 0x000000000008781c */ /* 0x000fe20003f4f070 */
[----:B------:R-:W-:Y:S01]  /*30c0*/  ULEA UR7, UR15, UR5, 0x3 ;  /* 0x000000050f077291 */ /* 0x000fe2000f8e18ff */
[----:B------:R-:W-:Y:S01]  /*30d0*/  PRMT R3, RZ, 0x654, R3 ;  /* 0x00000654ff037816 */ /* 0x000fe20000000003 */
[----:B------:R-:W-:Y:S01]  /*30e0*/  ULEA UR8, UR15, UR16, 0x7 ;  /* 0x000000100f087291 */ /* 0x000fe2000f8e38ff */
[----:B-1----:R-:W1:Y:S01]  /*30f0*/  LDS.128 R4, [R4+0x120] ;  /* 0x0001200004047984 */ /* 0x002e620000000c00 */
[----:B------:R-:W-:Y:S02]  /*3100*/  @P0 SHF.L.U32 R2, R8, 0x1f, RZ ;  /* 0x0000001f08020819 */ /* 0x000fe400000006ff */
[----:B------:R-:W-:Y:S01]  /*3110*/  SHF.L.U32 R0, R11, 0x1f, RZ ;  /* 0x0000001f0b007819 */ /* 0x000fe200000006ff */
[----:B------:R-:W-:Y:S01]  /*3120*/  @!PT LDS RZ, [RZ] ;  /* 0x00000000fffff984 */ /* 0x000fe20000000800 */
[----:B------:R-:W-:Y:S01]  /*3130*/  @!PT LDS RZ, [RZ] ;  /* 0x00000000fffff984 */ /* 0x000fe20000000800 */
[----:B------:R-:W-:Y:S01]  /*3140*/  @!PT LDS RZ, [RZ] ;  /* 0x00000000fffff984 */ /* 0x000fe20000000800 */
[----:B------:R-:W-:Y:S01]  /*3150*/  @!PT LDS RZ, [RZ] ;  /* 0x00000000fffff984 */ /* 0x000fe20000000800 */
[----:B------:R2:W-:Y:S06]  /*3160*/  MEMBAR.ALL.CTA ;  /* 0x0000000000007992 */ /* 0x0005ec0000008000 */
[----:B--2---:R-:W2:Y:S02]  /*3170*/  FENCE.VIEW.ASYNC.S ;  /* 0x00000000000073c6 */ /* 0x004ea40000000000 */
[----:B--2---:R2:W-:Y:S01]  /*3180*/  SYNCS.ARRIVE.TRANS64.RED.A1T0 RZ, [R3+URZ], RZ ;  /* 0x000000ff03ff79a7 */ /* 0x0045e200081004ff */
[----:B------:R2:W3:Y:S01]  /*3190*/  @P0 SYNCS.PHASECHK.TRANS64.TRYWAIT P2, [UR6], R2 ;  /* 0x00000002ff0005a7 */ /* 0x0004e20008041106 */
[----:B-1----:R-:W-:Y:S01]  /*31a0*/  LOP3.LUT P1, RZ, R6, 0x1, RZ, 0xc0, !PT ;  /* 0x0000000106ff7812 */ /* 0x002fe2000782c0ff */
[----:B------:R-:W1:Y:S02]  /*31b0*/  SYNCS.PHASECHK.TRANS64.TRYWAIT P0, [UR7+0xd0], R0 ;  /* 0x0000d000ff0075a7 */ /* 0x000e640008001107 */
[----:B-123--:R-:W-:Y:S10]  /*31c0*/  @!P0 BRA `(.L_x_56) ;  /* 0x0000005400dc8947 */ /* 0x00eff40003800000 */
.L_x_128:
[----:B------:R-:W-:Y:S01]  /*31d0*/  IADD3 R10, PT, PT, R10, 0x1, RZ ;  /* 0x000000010a0a7810 */ /* 0x000fe20007ffe0ff */
[----:B------:R-:W-:Y:S06]  /*31e0*/  BRA.U !UP3, `(.L_x_57) ;  /* 0x000000010bc07547 */ /* 0x000fec000b800000 */
[----:B------:R-:W-:Y:S01]  /*31f0*/  UPLOP3.LUT UP4, UPT, UPT, UPT, UPT, 0x40, 0x4 ;  /* 0x000000000004789c */ /* 0x000fe20003f8e870 */
[----:B------:R-:W-:Y:S01]  /*3200*/  UMOV UR13, UR9 ;  /* 0x00000009000d7c82 */ /* 0x000fe20008000000 */
[----:B------:R-:W-:Y:S01]  /*3210*/  UMOV UR12, UR4 ;  /* 0x00000004000c7c82 */ /* 0x000fe20008000000 */
[----:B------:R-:W-:-:S08]  /*3220*/  UMOV UR17, UR14 ;  /* 0x0000000e00117c82 */ /* 0x000fd00008000000 */
.L_x_60:
[----:B------:R-:W-:Y:S02]  /*3230*/  UIADD3 UR13, UPT, UPT, UR13, 0x1, URZ ;  /* 0x000000010d0d7890 */ /* 0x000fe4000fffe0ff */
[----:B--2---:R-:W-:Y:S02]  /*3240*/  ULEA UR6, UR17, UR5, 0x3 ;  /* 0x0000000511067291 */ /* 0x004fe4000f8e18ff */
[----:B------:R-:W-:Y:S01]  /*3250*/  UISETP.NE.AND UP0, UPT, UR13, URZ, UPT ;  /* 0x000000ff0d00728c */ /* 0x000fe2000bf05270 */
[----:B---3--:R-:W-:Y:S10]  /*3260*/  @P2 BRA `(.L_x_58) ;  /* 0x00000000000c2947 */ /* 0x008ff40003800000 */
[----:B-1----:R-:W-:Y:S04]  /*3270*/  SHF.L.U32 R3, R8, 0x1f, RZ ;  /* 0x0000001f08037819 */ /* 0x002fe800000006ff */
[----:B------:R-:W1:Y:S02]  /*3280*/  SYNCS.PHASECHK.TRANS64.TRYWAIT P0, [UR6], R3 ;  /* 0x00000003ff0075a7 */ /* 0x000e640008001106 */
[----:B-1----:R-:W-:Y:S05]  /*3290*/  @!P0 BRA `(.L_x_59) ;  /* 0x0000005400c08947 */ /* 0x002fea0003800000 */
.L_x_58:
[----:B------:R-:W-:Y:S01]  /*32a0*/  UISETP.NE.AND UP1, UPT, UR12, 0x1, UPT ;  /* 0x000000010c00788c */ /* 0x000fe2000bf25270 */
[----:B------:R-:W-:Y:S01]  /*32b0*/  PLOP3.LUT P2, PT, PT, PT, PT, 0x80, 0x8 ;  /* 0x000000000008781c */ /* 0x000fe20003f4f070 */
[----:B------:R-:W-:Y:S02]  /*32c0*/  UIADD3 UR14, UPT, UPT, UR17, 0x1, URZ ;  /* 0x00000001110e7890 */ /* 0x000fe4000fffe0ff */
[----:B------:R-:W-:Y:S02]  /*32d0*/  ULEA UR28, UR17, UR11, 0xa ;  /* 0x0000000b111c7291 */ /* 0x000fe4000f8e50ff */
[----:B------:R-:W-:Y:S01]  /*32e0*/  UISETP.NE.AND UP2, UPT, UR14, 0x6, UPT ;  /* 0x000000060e00788c */ /* 0x000fe2000bf45270 */
[----:B------:R-:W-:Y:S01]  /*32f0*/  PLOP3.LUT P0, PT, PT, PT, UP1, 0x80, 0x8 ;  /* 0x000000000008781c */ /* 0x000fe20003f0f018 */
[----:B------:R-:W-:Y:S02]  /*3300*/  UIADD3 UR40, UPT, UPT, UR28, 0x2, URZ ;  /* 0x000000021c287890 */ /* 0x000fe4000fffe0ff */
[----:B------:R-:W-:Y:S02]  /*3310*/  USEL UR27, URZ, 0x1, UP2 ;  /* 0x00000001ff1b7887 */ /* 0x000fe40009000000 */
[----:B------:R-:W-:Y:S02]  /*3320*/  USEL UR14, UR14, URZ, UP2 ;  /* 0x000000ff0e0e7287 */ /* 0x000fe40009000000 */
[----:B------:R-:W-:Y:S02]  /*3330*/  UIADD3 UR36, UPT, UPT, UR28, 0x4, URZ ;  /* 0x000000041c247890 */ /* 0x000fe4000fffe0ff */
[----:B------:R-:W-:Y:S01]  /*3340*/  @UP1 ULEA UR26, UR14, UR5, 0x3 ;  /* 0x000000050e1a1291 */ /* 0x000fe2000f8e18ff */
[----:B------:R-:W-:Y:S01]  /*3350*/  LOP3.LUT R8, R8, UR27, RZ, 0x3c, !PT ;  /* 0x0000001b08087c12 */ /* 0x000fe2000f8e3cff */
[----:B------:R-:W-:Y:S02]  /*3360*/  UIADD3 UR32, UPT, UPT, UR28, 0x6, URZ ;  /* 0x000000061c207890 */ /* 0x000fe4000fffe0ff */
[----:B------:R-:W-:Y:S01]  /*3370*/  UIADD3 UR6, UPT, UPT, UR6, 0x30, URZ ;  /* 0x0000003006067890 */ /* 0x000fe2000fffe0ff */
[----:B-1----:R-:W-:Y:S01]  /*3380*/  @P0 SHF.L.U32 R0, R8, 0x1f, RZ ;  /* 0x0000001f08000819 */ /* 0x002fe200000006ff */
[----:B------:R-:W-:Y:S01]  /*3390*/  UIADD3 UR12, UPT, UPT, UR12, -0x1, URZ ;  /* 0xffffffff0c0c7890 */ /* 0x000fe2000fffe0ff */
[----:B------:R-:W-:Y:S02]  /*33a0*/  UMOV UR29, 0x40004040 ;  /* 0x40004040001d7882 */ /* 0x000fe40000000000 */
[----:B------:R2:W3:Y:S01]  /*33b0*/  @P0 SYNCS.PHASECHK.TRANS64.TRYWAIT P2, [UR26], R0 ;  /* 0x00000000ff0005a7 */ /* 0x0004e2000804111a */
[----:B------:R-:W-:Y:S01]  /*33c0*/  ULEA UR26, UR17, UR10, 0xa ;  /* 0x0000000a111a7291 */ /* 0x000fe2000f8e50ff */
[----:B------:R-:W-:Y:S01]  /*33d0*/  UMOV UR27, 0x40004040 ;  /* 0x40004040001b7882 */ /* 0x000fe20000000000 */
[----:B------:R-:W-:Y:S02]  /*33e0*/  UMOV UR41, 0x40004040 ;  /* 0x4000404000297882 */ /* 0x000fe40000000000 */
[----:B------:R-:W-:Y:S02]  /*33f0*/  UIADD3 UR38, UPT, UPT, UR26, 0x2, URZ ;  /* 0x000000021a267890 */ /* 0x000fe4000fffe0ff */
[----:B------:R-:W-:Y:S02]  /*3400*/  UIADD3 UR34, UPT, UPT, UR26, 0x4, URZ ;  /* 0x000000041a227890 */ /* 0x000fe4000fffe0ff */
[----:B------:R-:W-:Y:S01]  /*3410*/  UIADD3 UR30, UPT, UPT, UR26, 0x6, URZ ;  /* 0x000000061a1e7890 */ /* 0x000fe2000fffe0ff */
[----:B------:R2:W-:Y:S01]  /*3420*/  UTCIMMA gdesc[UR26], gdesc[UR28], tmem[UR8], tmem[UR24], idesc[UR25], UP4 ;  /* 0x00ff181c1a0075ea */ /* 0x0005e2000a000108 */
[----:B------:R-:W-:Y:S01]  /*3430*/  UPLOP3.LUT UP4, UPT, UPT, UPT, UPT, 0x80, 0x8 ;  /* 0x000000000008789c */ /* 0x000fe20003f8f070 */
[----:B------:R-:W-:Y:S01]  /*3440*/  UMOV UR39, 0x40004040 ;  /* 0x4000404000277882 */ /* 0x000fe20000000000 */
[----:B------:R-:W-:Y:S01]  /*3450*/  UMOV UR37, 0x40004040 ;  /* 0x4000404000257882 */ /* 0x000fe20000000000 */
[----:B------:R2:W-:Y:S01]  /*3460*/  UTCIMMA gdesc[UR38], gdesc[UR40], tmem[UR8], tmem[UR22], idesc[UR23], UPT ;  /* 0x00ff1628260075ea */ /* 0x0005e2000b800108 */
[----:B------:R-:W-:Y:S01]  /*3470*/  UMOV UR35, 0x40004040 ;  /* 0x4000404000237882 */ /* 0x000fe20000000000 */
[----:B------:R-:W-:Y:S01]  /*3480*/  UMOV UR33, 0x40004040 ;  /* 0x4000404000217882 */ /* 0x000fe20000000000 */
[----:B------:R-:W-:Y:S01]  /*3490*/  UMOV UR31, 0x40004040 ;  /* 0x40004040001f7882 */ /* 0x000fe20000000000 */
[----:B------:R2:W-:Y:S01]  /*34a0*/  UTCIMMA gdesc[UR34], gdesc[UR36], tmem[UR8], tmem[UR20], idesc[UR21], UPT ;  /* 0x00ff1424220075ea */ /* 0x0005e2000b800108 */
[----:B------:R2:W-:Y:S01]  /*34b0*/  UTCIMMA gdesc[UR30], gdesc[UR32], tmem[UR8], tmem[UR18], idesc[UR19], UPT ;  /* 0x00ff12201e0075ea */ /* 0x0005e2000b800108 */
[----:B------:R2:W-:Y:S01]  /*34c0*/  UTCBAR [UR6], URZ ;  /* 0x000000ff060073e9 */ /* 0x0005e200080000ff */
[----:B------:R-:W-:Y:S01]  /*34d0*/  UMOV UR17, UR14 ;  /* 0x0000000e00117c82 */ /* 0x000fe20008000000 */
[----:B------:R-:W-:Y:S05]  /*34e0*/  BRA.U UP0, `(.L_x_60) ;  /* 0xfffffffd00507547 */ /* 0x000fea000b83ffff */
.L_x_57:
[----:B------:R-:W-:Y:S01]  /*34f0*/  UIADD3 UR15, UPT, UPT, UR15, 0x1, URZ ;  /* 0x000000010f0f7890 */ /* 0x000fe2000fffe0ff */
[C---:B------:R-:W-:Y:S01]  /*3500*/  ISETP.NE.AND P0, PT, R10.reuse, 0x2, PT ;  /* 0x000000020a00780c */ /* 0x040fe20003f05270 */
[----:B------:R-:W-:Y:S02]  /*3510*/  UIADD3 UR7, UPT, UPT, UR7, 0xb0, URZ ;  /* 0x000000b007077890 */ /* 0x000fe4000fffe0ff */
[----:B------:R-:W-:Y:S01]  /*3520*/  UISETP.NE.AND UP0, UPT, UR15, 0x4, UPT ;  /* 0x000000040f00788c */ /* 0x000fe2000bf05270 */
[----:B-12---:R-:W-:Y:S02]  /*3530*/  SEL R0, RZ, 0x1, P0 ;  /* 0x00000001ff007807 */ /* 0x006fe40000000000 */
[----:B------:R-:W-:Y:S01]  /*3540*/  SEL R10, R10, RZ, P0 ;  /* 0x000000ff0a0a7207 */ /* 0x000fe20000000000 */
[----:B------:R-:W-:Y:S01]  /*3550*/  USEL UR6, URZ, 0x1, UP0 ;  /* 0x00000001ff067887 */ /* 0x000fe20008000000 */
[----:B------:R-:W-:Y:S01]  /*3560*/  LOP3.LUT R9, R9, R0, RZ, 0x3c, !PT ;  /* 0x0000000009097212 */ /* 0x000fe200078e3cff */
[----:B------:R-:W-:Y:S01]  /*3570*/  USEL UR15, UR15, URZ, UP0 ;  /* 0x000000ff0f0f7287 */ /* 0x000fe20008000000 */
[----:B------:R1:W-:Y:S03]  /*3580*/  UTCBAR [UR7], URZ ;  /* 0x000000ff070073e9 */ /* 0x0003e600080000ff */
[----:B------:R-:W-:Y:S01]  /*3590*/  LOP3.LUT R11, R11, UR6, RZ, 0x3c, !PT ;  /* 0x000000060b0b7c12 */ /* 0x000fe2000f8e3cff */
[----:B------:R-:W-:Y:S07]  /*35a0*/  @P1 BRA `(.L_x_61) ;  /* 0xfffffff800a01947 */ /* 0x000fee000383ffff */
[----:B------:R-:W2:Y:S01]  /*35b0*/  S2UR UR4, SR_CgaCtaId ;  /* 0x00000000000479c3 */ /* 0x000ea20000008800 */
[----:B------:R-:W-:Y:S01]  /*35c0*/  ELECT P0, URZ, PT ;  /* 0x0000000000ff782f */ /* 0x000fe20003800000 */
[----:B------:R-:W-:Y:S01]  /*35d0*/  IMAD.MOV.U32 R0, RZ, RZ, 0x1 ;  /* 0x00000001ff007424 */ /* 0x000fe200078e00ff */
[----:B------:R-:W-:Y:S01]  /*35e0*/  UIADD3 UR5, UPT, UPT, UR5, 0xd0, URZ ;  /* 0x000000d005057890 */ /* 0x000fe2000fffe0ff */
[----:B------:R-:W-:Y:S01]  /*35f0*/  SHF.L.U32 R3, R11, 0x1f, RZ ;  /* 0x0000001f0b037819 */ /* 0x000fe200000006ff */
[----:B------:R-:W-:-:S03]  /*3600*/  UMOV UR6, 0x40 ;  /* 0x0000004000067882 */ /* 0x000fc60000000000 */
[----:B------:R-:W-:Y:S01]  /*3610*/  UVIRTCOUNT.DEALLOC.SMPOOL 0x80 ;  /* 0x000000800000784c */ /* 0x000fe20000000000 */
[----:B--2---:R-:W-:Y:S02]  /*3620*/  ULEA UR4, UR4, UR6, 0x18 ;  /* 0x0000000604047291 */ /* 0x004fe4000f8ec0ff */
[----:B------:R-:W-:-:S07]  /*3630*/  ULEA UR6, UR15, UR5, 0x3 ;  /* 0x000000050f067291 */ /* 0x000fce000f8e18ff */
[----:B------:R2:W-:Y:S02]  /*3640*/  @P0 STS.U8 [UR4+0x1c], R0 ;  /* 0x00001c00ff000988 */ /* 0x0005e40008000004 */
[----:B------:R-:W4:Y:S02]  /*3650*/  SYNCS.PHASECHK.TRANS64.TRYWAIT P0, [UR6], R3 ;  /* 0x00000003ff0075a7 */ /* 0x000f240008001106 */
[----:B--2-4-:R-:W-:Y:S05]  /*3660*/  @!P0 BRA `(.L_x_62) ;  /* 0x0000005000e48947 */ /* 0x014fea0003800000 */
.L_x_131:
[----:B-1----:R-:W-:-:S04]  /*3670*/  UIADD3 UR7, UPT, UPT, UR15, 0x1, URZ ;  /* 0x000000010f077890 */ /* 0x002fc8000fffe0ff */
[----:B------:R-:W-:-:S04]  /*3680*/  UISETP.NE.AND UP0, UPT, UR7, 0x4, UPT ;  /* 0x000000040700788c */ /* 0x000fc8000bf05270 */
[----:B------:R-:W-:Y:S02]  /*3690*/  USEL UR8, URZ, 0x1, UP0 ;  /* 0x00000001ff087887 */ /* 0x000fe40008000000 */
[----:B------:R-:W-:-:S04]  /*36a0*/  USEL UR7, UR7, URZ, UP0 ;  /* 0x000000ff07077287 */ /* 0x000fc80008000000 */
[----:B------:R-:W-:Y:S01]  /*36b0*/  ULEA UR6, UR7, UR5, 0x3 ;  /* 0x0000000507067291 */ /* 0x000fe2000f8e18ff */
[----:B------:R-:W-:-:S04]  /*36c0*/  LOP3.LUT R2, R11, UR8, RZ, 0x3c, !PT ;  /* 0x000000080b027c12 */ /* 0x000fc8000f8e3cff */
[----:B--2---:R-:W-:-:S04]  /*36d0*/  SHF.L.U32 R3, R2, 0x1f, RZ ;  /* 0x0000001f02037819 */ /* 0x004fc800000006ff */
[----:B------:R-:W1:Y:S02]  /*36e0*/  SYNCS.PHASECHK.TRANS64.TRYWAIT P0, [UR6], R3 ;  /* 0x00000003ff0075a7 */ /* 0x000e640008001106 */
[----:B-1----:R-:W-:Y:S05]  /*36f0*/  @!P0 BRA `(.L_x_63) ;  /* 0x0000005000d88947 */ /* 0x002fea0003800000 */
.L_x_133:
        /* <DEDUP_REMOVED lines=9> */
.L_x_135:
[----:B------:R-:W-:-:S04]  /*3790*/  UIADD3 UR7, UPT, UPT, UR7, 0x1, URZ ;  /* 0x0000000107077890 */ /* 0x000fc8000fffe0ff */
[----:B------:R-:W-:-:S04]  /*37a0*/  UISETP.NE.AND UP0, UPT, UR7, 0x4, UPT ;  /* 0x000000040700788c */ /* 0x000fc8000bf05270 */
[----:B------:R-:W-:Y:S02]  /*37b0*/  USEL UR6, URZ, 0x1, UP0 ;  /* 0x00000001ff067887 */ /* 0x000fe40008000000 */
[----:B------:R-:W-:-:S04]  /*37c0*/  USEL UR7, UR7, URZ, UP0 ;  /* 0x000000ff07077287 */ /* 0x000fc80008000000 */
[----:B------:R-:W-:Y:S01]  /*37d0*/  ULEA UR7, UR7, UR5, 0x3 ;  /* 0x0000000507077291 */ /* 0x000fe2000f8e18ff */
[----:B-1----:R-:W-:-:S04]  /*37e0*/  LOP3.LUT R3, R2, UR6, RZ, 0x3c, !PT ;  /* 0x0000000602037c12 */ /* 0x002fc8000f8e3cff */
[----:B------:R-:W-:-:S04]  /*37f0*/  SHF.L.U32 R3, R3, 0x1f, RZ ;  /* 0x0000001f03037819 */ /* 0x000fc800000006ff */
[----:B------:R-:W1:Y:S02]  /*3800*/  SYNCS.PHASECHK.TRANS64.TRYWAIT P0, [UR7], R3 ;  /* 0x00000003ff0075a7 */ /* 0x000e640008001107 */
[----:B-1----:R-:W-:Y:S05]  /*3810*/  @!P0 BRA `(.L_x_65) ;  /* 0x0000005000c08947 */ /* 0x002fea0003800000 */
.L_x_137:
[----:B------:R-:W-:Y:S01]  /*3820*/  NOP ;  /* 0x0000000000007918 */ /* 0x000fe20000000000 */
[----:B-1----:R-:W1:Y:S01]  /*3830*/  LDS R0, [UR4+0x14] ;  /* 0x00001404ff007984 */ /* 0x002e620008000800 */
[----:B------:R-:W-:Y:S01]  /*3840*/  ULOP3.LUT UR6, UR16, 0xffff, URZ, 0xc0, !UPT ;  /* 0x0000ffff10067892 */ /* 0x000fe2000f8ec0ff */
[----:B------:R-:W-:Y:S01]  /*3850*/  UMOV UR8, 0xffff ;  /* 0x0000ffff00087882 */ /* 0x000fe20000000000 */
[----:B------:R-:W-:Y:S02]  /*3860*/  UMOV UR5, 0x1 ;  /* 0x0000000100057882 */ /* 0x000fe40000000000 */
[----:B------:R-:W-:-:S04]  /*3870*/  USHF.R.U32.HI UR6, URZ, 0x5, UR6 ;  /* 0x00000005ff067899 */ /* 0x000fc80008011606 */
[----:B------:R-:W-:Y:S02]  /*3880*/  USHF.L.U32 UR8, UR8, UR6, URZ ;  /* 0x0000000608087299 */ /* 0x000fe400080006ff */
[----:B------:R-:W-:-:S04]  /*3890*/  USHF.L.U32 UR5, UR5, UR6, URZ ;  /* 0x0000000605057299 */ /* 0x000fc800080006ff */
[----:B-1----:R-:W-:-:S04]  /*38a0*/  LOP3.LUT R0, R0, UR8, RZ, 0xc0, !PT ;  /* 0x0000000800007c12 */ /* 0x002fc8000f8ec0ff */
[----:B------:R-:W-:-:S13]  /*38b0*/  ISETP.NE.AND P0, PT, R0, UR8, PT ;  /* 0x0000000800007c0c */ /* 0x000fda000bf05270 */
[----:B------:R-:W-:Y:S05]  /*38c0*/  @P0 BRA `(.L_x_66) ;  /* 0x0000000000580947 */ /* 0x000fea0003800000 */
[----:B------:R-:W1:Y:S02]  /*38d0*/  LDS R0, [UR4+0x18] ;  /* 0x00001804ff007984 */ /* 0x000e640008000800 */
[----:B-1----:R-:W-:-:S04]  /*38e0*/  LOP3.LUT R0, R0, UR5, RZ, 0xc0, !PT ;  /* 0x0000000500007c12 */ /* 0x002fc8000f8ec0ff */
[----:B------:R-:W-:-:S13]  /*38f0*/  ISETP.NE.AND P0, PT, R0, UR5, PT ;  /* 0x0000000500007c0c */ /* 0x000fda000bf05270 */
[----:B------:R-:W-:Y:S05]  /*3900*/  @P0 BRA `(.L_x_67) ;  /* 0x00000000003c0947 */ /* 0x000fea0003800000 */
[----:B------:R-:W1:Y:S01]  /*3910*/  S2R R2, SR_LANEID ;  /* 0x0000000000027919 */ /* 0x000e620000000000 */
[----:B------:R-:W-:Y:S01]  /*3920*/  ULOP3.LUT UR8, URZ, UR8, URZ, 0x33, !UPT ;  /* 0x00000008ff087292 */ /* 0x000fe2000f8e33ff */
[----:B------:R-:W-:Y:S01]  /*3930*/  LOP3.LUT R4, RZ, UR5, RZ, 0x33, !PT ;  /* 0x00000005ff047c12 */ /* 0x000fe2000f8e33ff */
[----:B------:R-:W-:Y:S02]  /*3940*/  VOTEU.ANY UR7, UPT, PT ;  /* 0x0000000000077886 */ /* 0x000fe400038e0100 */
[----:B------:R-:W-:Y:S01]  /*3950*/  UFLO.U32 UR7, UR7 ;  /* 0x00000007000772bd */ /* 0x000fe200080e0000 */
[----:B------:R-:W2:Y:S01]  /*3960*/  REDUX UR5, R4 ;  /* 0x00000000040573c4 */ /* 0x000ea20000000000 */
[----:B------:R-:W-:-:S06]  /*3970*/  IMAD.U32 R0, RZ, RZ, UR8 ;  /* 0x00000008ff007e24 */ /* 0x000fcc000f8e00ff */
[----:B------:R4:W-:Y:S01]  /*3980*/  UTCATOMSWS.AND URZ, UR8 ;  /* 0x0000000800ff79e3 */ /* 0x0009e20008000000 */
[----:B------:R-:W3:Y:S01]  /*3990*/  REDUX UR6, R0 ;  /* 0x00000000000673c4 */ /* 0x000ee20000000000 */
[----:B-1----:R-:W-:Y:S01]  /*39a0*/  ISETP.EQ.U32.AND P0, PT, R2, UR7, PT ;  /* 0x0000000702007c0c */ /* 0x002fe2000bf02070 */
[----:B--2---:R-:W-:Y:S01]  /*39b0*/  IMAD.U32 R2, RZ, RZ, UR5 ;  /* 0x00000005ff027e24 */ /* 0x004fe2000f8e00ff */
[----:B---3--:R-:W-:-:S11]  /*39c0*/  MOV R3, UR6 ;  /* 0x0000000600037c02 */ /* 0x008fd60008000f00 */
[----:B------:R4:W-:Y:S04]  /*39d0*/  @P0 ATOMS.AND RZ, [UR4+0x14], R3 ;  /* 0x00001403ffff098c */ /* 0x0009e8000a800004 */
[----:B------:R4:W-:Y:S01]  /*39e0*/  @P0 ATOMS.AND RZ, [UR4+0x18], R2 ;  /* 0x00001802ffff098c */ /* 0x0009e2000a800004 */
[----:B------:R-:W-:Y:S05]  /*39f0*/  BRA `(.L_x_68) ;  /* 0x0000000000147947 */ /* 0x000fea0003800000 */
.L_x_67:
[----:B------:R-:W-:Y:S02]  /*3a00*/  MOV R2, 0x3a20 ;  /* 0x00003a2000027802 */ /* 0x000fe40000000f00 */
[----:B---3-5:R-:W-:Y:S05]  /*3a10*/  CALL.REL.NOINC `($__internal_0_$__cuda_sm10x_tcgen05_guardrail_trap_col_being_dealloced_not_returned_by_alloc) ;  /* 0x00000054001c7944 */ /* 0x028fea0003c00000 */
[----:B------:R-:W-:Y:S05]  /*3a20*/  BRA `(.L_x_68) ;  /* 0x0000000000087947 */ /* 0x000fea0003800000 */
.L_x_66:
[----:B------:R-:W-:Y:S02]  /*3a30*/  MOV R2, 0x3a50 ;  /* 0x00003a5000027802 */ /* 0x000fe40000000f00 */
[----:B---3-5:R-:W-:Y:S05]  /*3a40*/  CALL.REL.NOINC `($__internal_2_$__cuda_sm10x_tcgen05_guardrail_trap_unallocated_columns_being_dealloced) ;  /* 0x0000005400287944 */ /* 0x028fea0003c00000 */
.L_x_68:
[----:B------:R-:W-:Y:S01]  /*3a50*/  NOP ;  /* 0x0000000000007918 */ /* 0x000fe20000000000 */
[----:B----4-:R-:W-:Y:S05]  /*3a60*/  EXIT ;  /* 0x000000000000794d */ /* 0x010fea0003800000 */
.L_x_50:
[----:B------:R-:W-:-:S09]  /*3a70*/  UISETP.NE.OR UP2, UPT, UR8, 0x3, !UP2 ;  /* 0x000000030800788c */ /* 0x000fd2000d745670 */
[----:B------:R-:W-:Y:S05]  /*3a80*/  BRA.U UP2, `(.L_x_69) ;  /* 0x0000000d02407547 */ /* 0x000fea000b800000 */
[----:B------:R-:W1:Y:S01]  /*3a90*/  LDC R0, c[0x0][0xb30] ;  /* 0x0002cc00ff007b82 */ /* 0x000e620000000800 */
[----:B------:R-:W2:Y:S01]  /*3aa0*/  LDCU.64 UR8, c[0x0][0x888] ;  /* 0x00011100ff0877ac */ /* 0x000ea20008000a00 */
[----:B------:R-:W-:Y:S02]  /*3ab0*/  HFMA2 R29, -RZ, RZ, 0, 0 ;  /* 0x00000000ff1d7431 */ /* 0x000fe400000001ff */
[----:B------:R-:W-:Y:S01]  /*3ac0*/  IMAD.MOV.U32 R31, RZ, RZ, 0x1 ;  /* 0x00000001ff1f7424 */ /* 0x000fe200078e00ff */
[----:B------:R-:W-:Y:S01]  /*3ad0*/  MOV R23, 0x2000 ;  /* 0x0000200000177802 */ /* 0x000fe20000000f00 */
[----:B------:R-:W4:Y:S01]  /*3ae0*/  LDCU.64 UR4, c[0x0][0x890] ;  /* 0x00011200ff0477ac */ /* 0x000f220008000a00 */
[----:B------:R-:W-:Y:S01]  /*3af0*/  IMAD.MOV.U32 R30, RZ, RZ, RZ ;  /* 0x000000ffff1e7224 */ /* 0x000fe200078e00ff */
[----:B------:R-:W3:Y:S01]  /*3b00*/  LDC R19, c[0x0][0x370] ;  /* 0x0000dc00ff137b82 */ /* 0x000ee20000000800 */
[----:B------:R-:W-:Y:S01]  /*3b10*/  UMOV UR7, 0x400 ;  /* 0x0000040000077882 */ /* 0x000fe20000000000 */
[----:B------:R-:W-:-:S02]  /*3b20*/  UPLOP3.LUT UP1, UPT, UPT, UPT, UPT, 0x40, 0x4 ;  /* 0x000000000004789c */ /* 0x000fc40003f2e870 */
[----:B------:R-:W-:-:S04]  /*3b30*/  ULEA UR7, UR37, UR7, 0x18 ;  /* 0x0000000725077291 */ /* 0x000fc8000f8ec0ff */
[----:B------:R-:W3:Y:S01]  /*3b40*/  LDC R2, c[0x0][0xb0c] ;  /* 0x0002c300ff027b82 */ /* 0x000ee20000000800 */
[----:B------:R-:W-:Y:S02]  /*3b50*/  UIADD3 UR13, UPT, UPT, UR7, 0x68, URZ ;  /* 0x00000068070d7890 */ /* 0x000fe4000fffe0ff */
[----:B--2---:R-:W-:Y:S02]  /*3b60*/  UISETP.NE.U32.AND UP2, UPT, UR8, URZ, UPT ;  /* 0x000000ff0800728c */ /* 0x004fe4000bf45070 */
[----:B------:R-:W-:Y:S02]  /*3b70*/  UIADD3 UR17, UPT, UPT, UR7, 0x60, URZ ;  /* 0x0000006007117890 */ /* 0x000fe4000fffe0ff */
[----:B----4-:R-:W-:Y:S01]  /*3b80*/  UISETP.NE.U32.AND UP3, UPT, UR4, URZ, UPT ;  /* 0x000000ff0400728c */ /* 0x010fe2000bf65070 */
[----:B------:R-:W2:Y:S01]  /*3b90*/  LDC R18, c[0x0][0xb20] ;  /* 0x0002c800ff127b82 */ /* 0x000ea20000000800 */
[----:B-1----:R-:W-:Y:S01]  /*3ba0*/  ISETP.NE.AND P1, PT, R0, 0x1, PT ;  /* 0x000000010000780c */ /* 0x002fe20003f25270 */
[----:B------:R-:W-:-:S02]  /*3bb0*/  UISETP.NE.AND.EX UP2, UPT, UR9, URZ, UPT, UP2 ;  /* 0x000000ff0900728c */ /* 0x000fc4000bf45320 */
[----:B------:R-:W-:Y:S02]  /*3bc0*/  UPRMT UR13, UR37, 0x654, UR13 ;  /* 0x00000654250d7896 */ /* 0x000fe4000800000d */
[----:B------:R-:W-:Y:S02]  /*3bd0*/  UISETP.NE.AND.EX UP3, UPT, UR5, URZ, UPT, UP3 ;  /* 0x000000ff0500728c */ /* 0x000fe4000bf65330 */
[----:B------:R-:W1:Y:S08]  /*3be0*/  LDC.64 R32, c[0x0][0x348] ;  /* 0x0000d200ff207b82 */ /* 0x000e700000000a00 */
[----:B------:R-:W4:Y:S08]  /*3bf0*/  LDC.64 R16, c[0x0][0xb10] ;  /* 0x0002c400ff107b82 */ /* 0x000f300000000a00 */
[----:B------:R-:W1:Y:S08]  /*3c00*/  LDC.64 R6, c[0x0][0xb18] ;  /* 0x0002c600ff067b82 */ /* 0x000e700000000a00 */
[----:B------:R-:W1:Y:S08]  /*3c10*/  LDC.64 R4, c[0x0][0xb28] ;  /* 0x0002ca00ff047b82 */ /* 0x000e700000000a00 */
[----:B--23--:R-:W1:Y:S02]  /*3c20*/  LDC R22, c[0x0][0x374] ;  /* 0x0000dd00ff167b82 */ /* 0x00ce640000000800 */
.L_x_78:
[C---:B------:R-:W-:Y:S02]  /*3c30*/  LEA R0, R30.reuse, UR7, 0x3 ;  /* 0x000000071e007c11 */ /* 0x040fe4000f8e18ff */
[----:B------:R-:W-:Y:S02]  /*3c40*/  SHF.L.U32 R3, R29, 0x1f, RZ ;  /* 0x0000001f1d037819 */ /* 0x000fe400000006ff */
[----:B------:R-:W-:Y:S02]  /*3c50*/  LEA R24, R30, UR7, 0x4 ;  /* 0x000000071e187c11 */ /* 0x000fe4000f8e20ff */
[----:B--2---:R-:W2:Y:S02]  /*3c60*/  SYNCS.PHASECHK.TRANS64.TRYWAIT P0, [R0+URZ+0x90], R3 ;  /* 0x00009003000075a7 */ /* 0x004ea400080011ff */
[----:B--2---:R-:W-:Y:S05]  /*3c70*/  @!P0 BRA `(.L_x_70) ;  /* 0x0000004c00c08947 */ /* 0x004fea0003800000 */
.L_x_138:
[----:B------:R-:W-:Y:S01]  /*3c80*/  ISETP.GE.AND P0, PT, R72, 0x1, PT ;  /* 0x000000014800780c */ /* 0x000fe20003f06270 */
[----:B------:R-:W3:Y:S01]  /*3c90*/  LDS.128 R24, [R24+0x120] ;  /* 0x0001200018187984 */ /* 0x000ee20000000c00 */
[----:B--2---:R-:W-:Y:S01]  /*3ca0*/  VIADD R0, R0, 0xa0 ;  /* 0x000000a000007836 */ /* 0x004fe20000000000 */
[----:B------:R-:W-:Y:S01]  /*3cb0*/  @!PT LDS RZ, [RZ] ;  /* 0x00000000fffff984 */ /* 0x000fe20000000800 */
[----:B------:R-:W-:Y:S01]  /*3cc0*/  @!PT LDS RZ, [RZ] ;  /* 0x00000000fffff984 */ /* 0x000fe20000000800 */
[----:B------:R-:W-:Y:S01]  /*3cd0*/  @!PT LDS RZ, [RZ] ;  /* 0x00000000fffff984 */ /* 0x000fe20000000800 */
[----:B------:R-:W-:Y:S01]  /*3ce0*/  @!PT LDS RZ, [RZ] ;  /* 0x00000000fffff984 */ /* 0x000fe20000000800 */
[----:B------:R2:W-:Y:S06]  /*3cf0*/  MEMBAR.ALL.CTA ;  /* 0x0000000000007992 */ /* 0x0005ec0000008000 */
[----:B--2---:R-:W2:Y:S01]  /*3d00*/  FENCE.VIEW.ASYNC.S ;  /* 0x00000000000073c6 */ /* 0x004ea20000000000 */
[----:B------:R-:W-:Y:S04]  /*3d10*/  PRMT R0, RZ, 0x654, R0 ;  /* 0x00000654ff007816 */ /* 0x000fe80000000000 */
[----:B--2---:R2:W-:Y:S01]  /*3d20*/  SYNCS.ARRIVE.TRANS64.RED.A1T0 RZ, [R0+URZ], RZ ;  /* 0x000000ff00ff79a7 */ /* 0x0045e200081004ff */
[----:B---3--:R-:W-:Y:S11]  /*3d30*/  LOP3.LUT P3, RZ, R26, 0x1, RZ, 0xc0, !PT ;  /* 0x000000011aff7812 */ /* 0x008ff6000786c0ff */
[----:B------:R-:W-:Y:S02]  /*3d40*/  @!UPT UIADD3 URZ, UPT, UPT, URZ, URZ, URZ ;  /* 0x000000fffffff290 */ /* 0x000fe4000fffe0ff */
[----:B------:R-:W-:Y:S02]  /*3d50*/  @P3 MOV R13, R24 ;  /* 0x00000018000d3202 */ /* 0x000fe40000000f00 */
[----:B------:R-:W-:Y:S01]  /*3d60*/  @P3 LOP3.LUT R8, R25, 0xffff, RZ, 0xc0, !PT ;  /* 0x0000ffff19083812 */ /* 0x000fe200078ec0ff */
[----:B--2---:R-:W-:Y:S06]  /*3d70*/  @!P0 BRA `(.L_x_71) ;  /* 0x0000000000a48947 */ /* 0x004fec0003800000 */
[----:B-1----:R-:W-:Y:S01]  /*3d80*/  IMAD.HI.U32 R35, R22, R7, RZ ;  /* 0x0000000716237227 */ /* 0x002fe200078e00ff */
[----:B------:R-:W-:Y:S02]  /*3d90*/  ISETP.NE.AND P0, PT, R6, 0x1, PT ;  /* 0x000000010600780c */ /* 0x000fe40003f05270 */
[----:B------:R-:W-:Y:S01]  /*3da0*/  ISETP.NE.AND P2, PT, R72, 0x1, PT ;  /* 0x000000014800780c */ /* 0x000fe20003f45270 */
[----:B----4-:R-:W-:Y:S01]  /*3db0*/  IMAD.HI.U32 R34, R19, R16, RZ ;  /* 0x0000001013227227 */ /* 0x010fe200078e00ff */
[----:B------:R-:W-:Y:S02]  /*3dc0*/  SHF.R.U32.HI R35, RZ, R18, R35 ;  /* 0x00000012ff237219 */ /* 0x000fe40000011623 */
[----:B------:R-:W-:Y:S01]  /*3dd0*/  ISETP.NE.AND P4, PT, R2, 0x1, PT ;  /* 0x000000010200780c */ /* 0x000fe20003f85270 */
[----:B------:R-:W-:Y:S01]  /*3de0*/  IMAD.HI.U32 R36, R13, R16, RZ ;  /* 0x000000100d247227 */ /* 0x000fe200078e00ff */
[----:B------:R-:W-:Y:S02]  /*3df0*/  SHF.R.U32.HI R34, RZ, R17, R34 ;  /* 0x00000011ff227219 */ /* 0x000fe40000011622 */
[----:B------:R-:W-:Y:S01]  /*3e00*/  SEL R3, R22, R35, !P0 ;  /* 0x0000002316037207 */ /* 0x000fe20004000000 */
[C---:B------:R-:W-:Y:S01]  /*3e10*/  IMAD.HI.U32 R35, R8.reuse, R7, RZ ;  /* 0x0000000708237227 */ /* 0x040fe200078e00ff */
[----:B------:R-:W-:Y:S02]  /*3e20*/  SEL R11, R19, R34, !P4 ;  /* 0x00000022130b7207 */ /* 0x000fe40006000000 */
[----:B------:R-:W-:Y:S01]  /*3e30*/  SHF.R.U32.HI R36, RZ, R17, R36 ;  /* 0x00000011ff247219 */ /* 0x000fe20000011624 */
[----:B------:R-:W-:Y:S01]  /*3e40*/  IMAD.HI.U32 R38, R3, R4, RZ ;  /* 0x0000000403267227 */ /* 0x000fe200078e00ff */
[----:B------:R-:W-:Y:S03]  /*3e50*/  SHF.R.U32.HI R35, RZ, R18, R35 ;  /* 0x00000012ff237219 */ /* 0x000fe60000011623 */
[----:B------:R-:W-:Y:S01]  /*3e60*/  IMAD.HI.U32 R34, R11, R4, RZ ;  /* 0x000000040b227227 */ /* 0x000fe200078e00ff */
[----:B------:R-:W-:Y:S02]  /*3e70*/  @P2 SHF.R.U32.HI R3, RZ, R5, R38 ;  /* 0x00000005ff032219 */ /* 0x000fe40000011626 */
[----:B------:R-:W-:Y:S02]  /*3e80*/  SEL R9, R8, R35, !P0 ;  /* 0x0000002308097207 */ /* 0x000fe40004000000 */
[----:B------:R-:W-:Y:S01]  /*3e90*/  @P2 SHF.R.U32.HI R11, RZ, R5, R34 ;  /* 0x00000005ff0b2219 */ /* 0x000fe20000011622 */
[C---:B------:R-:W-:Y:S01]  /*3ea0*/  IMAD R10, R72.reuse, R3, RZ ;  /* 0x00000003480a7224 */ /* 0x040fe200078e02ff */
[----:B------:R-:W-:Y:S01]  /*3eb0*/  SEL R3, R13, R36, !P4 ;  /* 0x000000240d037207 */ /* 0x000fe20006000000 */
[C---:B------:R-:W-:Y:S03]  /*3ec0*/  IMAD.HI.U32 R14, R9.reuse, R4, RZ ;  /* 0x00000004090e7227 */ /* 0x040fe600078e00ff */
[----:B------:R-:W-:Y:S01]  /*3ed0*/  ISETP.GE.AND P0, PT, R9, R10, PT ;  /* 0x0000000a0900720c */ /* 0x000fe20003f06270 */
[C---:B------:R-:W-:Y:S01]  /*3ee0*/  IMAD R12, R72.reuse, R11, RZ ;  /* 0x0000000b480c7224 */ /* 0x040fe200078e02ff */
[-C--:B------:R-:W-:Y:S04]  /*3ef0*/  SHF.R.U32.HI R14, RZ, R5.reuse, R14 ;  /* 0x00000005ff0e7219 */ /* 0x080fe8000001160e */
[----:B------:R-:W-:Y:S02]  /*3f00*/  ISETP.GE.OR P0, PT, R3, R12, P0 ;  /* 0x0000000c0300720c */ /* 0x000fe40000706670 */
[----:B------:R-:W-:Y:S05]  /*3f10*/  SEL R15, R9, R14, !P2 ;  /* 0x0000000e090f7207 */ /* 0x000fea0005000000 */
[----:B------:R-:W-:Y:S04]  /*3f20*/  IMAD.MOV R14, RZ, RZ, -R15 ;  /* 0x000000ffff0e7224 */ /* 0x000fe800078e0a0f */
[----:B------:R-:W-:Y:S02]  /*3f30*/  IMAD R14, R72, R14, R9 ;  /* 0x0000000e480e7224 */ /* 0x000fe400078e0209 */
[C---:B------:R-:W-:Y:S05]  /*3f40*/  @!P0 IMAD.HI.U32 R10, R3.reuse, R4, RZ ;  /* 0x00000004030a8227 */ /* 0x040fea00078e00ff */
[----:B------:R-:W-:Y:S04]  /*3f50*/  @!P0 SHF.R.U32.HI R10, RZ, R5, R10 ;  /* 0x00000005ff0a8219 */ /* 0x000fe8000001160a */
[----:B------:R-:W-:Y:S01]  /*3f60*/  @!P0 SEL R0, R3, R10, !P2 ;  /* 0x0000000a03008207 */ /* 0x000fe20005000000 */
[----:B------:R-:W-:Y:S03]  /*3f70*/  IMAD.MOV R10, RZ, RZ, -R3 ;  /* 0x000000ffff0a7224 */ /* 0x000fe600078e0a03 */
[----:B------:R-:W-:Y:S01]  /*3f80*/  @!P0 IADD3 R15, PT, PT, R15, -R0, RZ ;  /* 0x800000000f0f8210 */ /* 0x000fe20007ffe0ff */
[----:B------:R-:W-:Y:S01]  /*3f90*/  @!P0 IMAD R0, R11, R14, R0 ;  /* 0x0000000e0b008224 */ /* 0x000fe200078e0200 */
[----:B------:R-:W-:Y:S01]  /*3fa0*/  IADD3 R11, PT, PT, -R9, RZ, RZ ;  /* 0x000000ff090b7210 */ /* 0x000fe20007ffe1ff */
[----:B------:R-:W-:Y:S02]  /*3fb0*/  IMAD R13, R2, R10, R13 ;  /* 0x0000000a020d7224 */ /* 0x000fe400078e020d */
[----:B------:R-:W-:Y:S02]  /*3fc0*/  @!P0 IMAD R9, R15, R72, R3 ;  /* 0x000000480f098224 */ /* 0x000fe400078e0203 */
[----:B------:R-:W-:Y:S02]  /*3fd0*/  @!P0 IMAD.MOV.U32 R3, RZ, RZ, R0 ;  /* 0x000000ffff038224 */ /* 0x000fe400078e0000 */
[----:B------:R-:W-:Y:S02]  /*3fe0*/  IMAD R8, R6, R11, R8 ;  /* 0x0000000b06087224 */ /* 0x000fe400078e0208 */
[----:B------:R-:W-:Y:S02]  /*3ff0*/  IMAD R13, R3, R2, R13 ;  /* 0x00000002030d7224 */ /* 0x000fe400078e020d */
[----:B------:R-:W-:Y:S02]  /*4000*/  IMAD R8, R9, R6, R8 ;  /* 0x0000000609087224 */ /* 0x000fe400078e0208 */
.L_x_71:
[----:B------:R-:W-:Y:S05]  /*4010*/  BRA.U UP1, `(.L_x_72) ;  /* 0x0000000101107547 */ /* 0x000fea000b800000 */
[----:B------:R-:W-:Y:S04]  /*4020*/  MOV R0, UR6 ;  /* 0x0000000600007c02 */ /* 0x000fe80008000f00 */
[----:B------:R-:W-:Y:S04]  /*4030*/  SHF.L.U32 R3, R0, 0x1f, RZ ;  /* 0x0000001f00037819 */ /* 0x000fe800000006ff */
[----:B------:R-:W2:Y:S02]  /*4040*/  SYNCS.PHASECHK.TRANS64.TRYWAIT P0, [UR7+0x88], R3 ;  /* 0x00008803ff0075a7 */ /* 0x000ea40008001107 */
[----:B--2---:R-:W-:Y:S05]  /*4050*/  @!P0 BRA `(.L_x_73) ;  /* 0x0000004800dc8947 */ /* 0x004fea0003800000 */
.L_x_72:
[----:B------:R-:W-:Y:S02]  /*4060*/  R2UR UR19, R21 ;  /* 0x00000000151372ca */ /* 0x000fe400000e0000 */
[----:B------:R-:W-:Y:S02]  /*4070*/  R2UR UR18, R20 ;  /* 0x00000000141272ca */ /* 0x000fe400000e0000 */
[----:B------:R-:W-:Y:S02]  /*4080*/  ISETP.NE.U32.AND P2, PT, RZ, UR4, PT ;  /* 0x00000004ff007c0c */ /* 0x000fe4000bf45070 */
[----:B------:R-:W-:Y:S02]  /*4090*/  SHF.L.U32 R12, R31, 0x1f, RZ ;  /* 0x0000001f1f0c7819 */ /* 0x000fe400000006ff */
[----:B------:R-:W-:Y:S05]  /*40a0*/  ISETP.NE.AND.EX P2, PT, RZ, UR5, PT, P2 ;  /* 0x00000005ff007c0c */ /* 0x000fea000bf45320 */
[----:B------:R-:W-:Y:S02]  /*40b0*/  USHF.L.U32 UR19, UR19, 0x7, URZ ;  /* 0x0000000713137899 */ /* 0x000fe400080006ff */
[----:B------:R-:W-:Y:S01]  /*40c0*/  USHF.L.U32 UR18, UR18, 0x7, URZ ;  /* 0x0000000712127899 */ /* 0x000fe200080006ff */
[----:B------:R-:W-:Y:S11]  /*40d0*/  BRA.U !UP3, `(.L_x_74) ;  /* 0x000000010b347547 */ /* 0x000ff6000b800000 */
[----:B------:R-:W-:Y:S01]  /*40e0*/  UPLOP3.LUT UP0, UPT, UPT, UPT, UP2, 0x80, 0x8 ;  /* 0x000000000008789c */ /* 0x000fe20003f0f020 */
[----:B--2---:R-:W-:Y:S02]  /*40f0*/  HFMA2 R0, -RZ, RZ, 0, 5.9604644775390625e-08 ;  /* 0x00000001ff007431 */ /* 0x004fe400000001ff */
[----:B------:R-:W-:Y:S03]  /*4100*/  IMAD.MOV.U32 R151, RZ, RZ, 0x1 ;  /* 0x00000001ff977424 */ /* 0x000fe600078e00ff */
[----:B------:R-:W-:Y:S05]  /*4110*/  PLOP3.LUT P0, PT, PT, PT, UP0, 0x80, 0x8 ;  /* 0x000000000008781c */ /* 0x000fea0003f0f008 */
[----:B------:R-:W2:Y:S01]  /*4120*/  @UP0 LDCU.64 UR10, c[0x0][0x888] ;  /* 0x00011100ff0a07ac */ /* 0x000ea20008000a00 */
[----:B------:R-:W-:Y:S07]  /*4130*/  @UP0 UIMAD UR8, UR36, UR4, URZ ;  /* 0x00000004240802a4 */ /* 0x000fee000f8e02ff */
[----:B------:R-:W-:Y:S01]  /*4140*/  @!P0 PRMT R151, R0, 0x7610, R151 ;  /* 0x0000761000978816 */ /* 0x000fe20000000097 */
[----:B--2---:R-:W-:Y:S03]  /*4150*/  @UP0 UIMAD.WIDE UR10, UR8, 0x4, UR10 ;  /* 0x00000004080a08a5 */ /* 0x004fe6000f8e020a */
[----:B------:R-:W2:Y:S03]  /*4160*/  @!UP0 LDCU UR8, c[0x0][0x880] ;  /* 0x00011000ff0887ac */ /* 0x000ea60008000800 */
[----:B------:R-:W-:Y:S01]  /*4170*/  IMAD.U32 R10, RZ, RZ, UR10 ;  /* 0x0000000aff0a7e24 */ /* 0x000fe2000f8e00ff */
[----:B------:R-:W-:Y:S05]  /*4180*/  MOV R11, UR11 ;  /* 0x0000000b000b7c02 */ /* 0x000fea0008000f00 */
[----:B-----5:R3:W5:Y:S02]  /*4190*/  @P0 LDG.E R82, desc[UR46][R10.64] ;  /* 0x0000002e0a520981 */ /* 0x020764000c1e1900 */
[----:B--23--:R-:W-:Y:S07]  /*41a0*/  @!P0 IMAD.U32 R82, RZ, RZ, UR8 ;  /* 0x00000008ff528e24 */ /* 0x00cfee000f8e00ff */
.L_x_74:
[----:B-----5:R-:W-:Y:S01]  /*41b0*/  @!P2 ISETP.EQ.AND P0, PT, R82, RZ, PT ;  /* 0x000000ff5200a20c */ /* 0x020fe20003f02270 */
[----:B------:R-:W-:Y:S01]  /*41c0*/  @!UPT UIADD3 URZ, UPT, UPT, URZ, URZ, URZ ;  /* 0x000000fffffff290 */ /* 0x000fe2000fffe0ff */
[----:B------:R-:W-:Y:S11]  /*41d0*/  @!P2 BRA `(.L_x_75) ;  /* 0x000000000014a947 */ /* 0x000ff60003800000 */
[----:B------:R-:W-:Y:S02]  /*41e0*/  LOP3.LUT P2, RZ, R151, 0xff, RZ, 0xc0, !PT ;  /* 0x000000ff97ff7812 */ /* 0x000fe4000784c0ff */
[----:B------:R-:W-:Y:S04]  /*41f0*/  PLOP3.LUT P0, PT, PT, PT, UP0, 0x80, 0x8 ;  /* 0x000000000008781c */ /* 0x000fe80003f0f008 */
[----:B------:R-:W-:Y:S07]  /*4200*/  PLOP3.LUT P0, PT, P0, PT, PT, 0x8, 0x80 ;  /* 0x000000000080781c */ /* 0x000fee000070e170 */
[----:B------:R-:W-:Y:S11]  /*4210*/  @P2 ISETP.EQ.AND P0, PT, R82, RZ, PT ;  /* 0x000000ff5200220c */ /* 0x000ff60003f02270 */
[----:B------:R-:W-:Y:S02]  /*4220*/  @!UPT UIADD3 URZ, UPT, UPT, URZ, URZ, URZ ;  /* 0x000000fffffff290 */ /* 0x000fe4000fffe0ff */
.L_x_75:
[----:B------:R-:W3:Y:S01]  /*4230*/  SYNCS.PHASECHK.TRANS64.TRYWAIT P2, [UR7+0x70], R12 ;  /* 0x0000700cff0075a7 */ /* 0x000ee20008041107 */
[----:B------:R-:W-:Y:S04]  /*4240*/  ELECT P4, URZ, PT ;  /* 0x0000000000ff782f */ /* 0x000fe80003880000 */
[----:B------:R-:W-:Y:S11]  /*4250*/  PLOP3.LUT P4, PT, P0, P4, PT, 0xf2, 0x2f ;  /* 0x00000000002f781c */ /* 0x000ff60000789e72 */
[----:B------:R-:W-:Y:S02]  /*4260*/  @!UPT UIADD3 URZ, UPT, UPT, URZ, URZ, URZ ;  /* 0x000000fffffff290 */ /* 0x000fe4000fffe0ff */
[----:B-1----:R-:W-:Y:S05]  /*4270*/  @!P4 IADD3 R21, P0, PT, R32, 0x580, RZ ;  /* 0x000005802015c810 */ /* 0x002fea0007f1e0ff */
[----:B------:R-:W-:Y:S01]  /*4280*/  @!P4 IMAD.X R20, RZ, RZ, R33, P0 ;  /* 0x000000ffff14c224 */ /* 0x000fe200000e0621 */
[----:B---3--:R-:W-:Y:S07]  /*4290*/  @!P2 BRA `(.L_x_76) ;  /* 0x000000480064a947 */ /* 0x008fee0003800000 */
.L_x_141:
[----:B------:R-:W3:Y:S01]  /*42a0*/  LDC.64 R14, c[0x0][0xb10] ;  /* 0x0002c400ff0e7b82 */ /* 0x000ee20000000a00 */
[----:B------:R-:W-:Y:S01]  /*42b0*/  @!P4 R2UR UR8, R20 ;  /* 0x000000001408c2ca */ /* 0x000fe200000e0000 */
[----:B------:R-:W-:Y:S01]  /*42c0*/  VOTEU.ALL UP1, P4 ;  /* 0x0000000000ff7886 */ /* 0x000fe20002020000 */
[----:B------:R-:W-:Y:S01]  /*42d0*/  @!P4 R2UR UR9, R21 ;  /* 0x000000001509c2ca */ /* 0x000fe200000e0000 */
[----:B------:R-:W-:Y:S01]  /*42e0*/  UMOV UR10, 0x0 ;  /* 0x00000000000a7882 */ /* 0x000fe20000000000 */
[----:B------:R-:W-:Y:S03]  /*42f0*/  UMOV UR11, 0x10000000 ;  /* 0x10000000000b7882 */ /* 0x000fe60000000000 */
[----:B------:R-:W5:Y:S01]  /*4300*/  LDC.64 R10, c[0x0][0xb18] ;  /* 0x0002c600ff0a7b82 */ /* 0x000f620000000a00 */
[----:B------:R-:W-:Y:S01]  /*4310*/  @!UP1 UIADD3 UR16, UPT, UPT, UR7, 0x200, URZ ;  /* 0x0000020007109890 */ /* 0x000fe2000fffe0ff */
[----:B------:R-:W-:Y:S01]  /*4320*/  @P3 SHF.R.U32.HI R28, RZ, 0x10, R25 ;  /* 0x00000010ff1c3819 */ /* 0x000fe20000011619 */
[----:B------:R-:W-:Y:S01]  /*4330*/  VOTEU.ALL UP1, P4 ;  /* 0x0000000000ff7886 */ /* 0x000fe20002020000 */
[----:B------:R-:W-:Y:S01]  /*4340*/  UMOV UR20, UR36 ;  /* 0x0000002400147c82 */ /* 0x000fe20008000000 */
[----:B------:R-:W-:Y:S03]  /*4350*/  VIADD R30, R30, 0x1 ;  /* 0x000000011e1e7836 */ /* 0x000fe60000000000 */
[----:B--2---:R-:W2:Y:S01]  /*4360*/  @!P1 LDC R0, c[0x0][0xb20] ;  /* 0x0002c800ff009b82 */ /* 0x004ea20000000800 */
[----:B------:R-:W-:Y:S01]  /*4370*/  IMAD.U32 R21, RZ, RZ, UR8 ;  /* 0x00000008ff157e24 */ /* 0x000fe2000f8e00ff */
[----:B------:R-:W-:Y:S06]  /*4380*/  UPRMT UR8, UR37, 0x654, UR17 ;  /* 0x0000065425087896 */ /* 0x000fec0008000011 */
[----:B-1----:R-:W1:Y:S01]  /*4390*/  @!P1 LDC R3, c[0x0][0xb0c] ;  /* 0x0002c300ff039b82 */ /* 0x002e620000000800 */
[----:B------:R-:W-:Y:S01]  /*43a0*/  IMAD.U32 R20, RZ, RZ, UR9 ;  /* 0x00000009ff147e24 */ /* 0x000fe2000f8e00ff */
[----:B------:R-:W-:Y:S04]  /*43b0*/  @!P4 R2UR UR15, R21 ;  /* 0x00000000150fc2ca */ /* 0x000fe800000e0000 */
[----:B------:R-:W-:Y:S01]  /*43c0*/  @!P4 R2UR UR14, R20 ;  /* 0x00000000140ec2ca */ /* 0x000fe200000e0000 */
[----:B------:R-:W-:Y:S11]  /*43d0*/  @!P4 IMAD.MOV.U32 R20, RZ, RZ, 0x2000 ;  /* 0x00002000ff14c424 */ /* 0x000ff600078e00ff */
[----:B------:R-:W-:Y:S01]  /*43e0*/  @!UPT UIADD3 URZ, UPT, UPT, URZ, URZ, URZ ;  /* 0x000000fffffff290 */ /* 0x000fe2000fffe0ff */
[----:B------:R1:W-:Y:S01]  /*43f0*/  @!UP1 UTMALDG.3D [UR16], [UR14], desc[UR10] ;  /* 0x00000a100e0095b4 */ /* 0x0003e20008011000 */
[----:B------:R1:W-:Y:S02]  /*4400*/  @!P4 SYNCS.ARRIVE.TRANS64.RED.A0TR RZ, [UR7+0x60], R20 ;  /* 0x00006014ffffc9a7 */ /* 0x0003e40008300407 */
[----:B-1----:R-:W-:Y:S01]  /*4410*/  @!P1 ISETP.NE.AND P2, PT, R3, 0x1, PT ;  /* 0x000000010300980c */ /* 0x002fe20003f45270 */
[C---:B---3--:R-:W-:Y:S01]  /*4420*/  @!P1 IMAD.HI.U32 R14, R13.reuse, R14, RZ ;  /* 0x0000000e0d0e9227 */ /* 0x048fe200078e00ff */
[----:B-----5:R-:W-:Y:S03]  /*4430*/  @!P1 ISETP.NE.AND P0, PT, R10, 0x1, PT ;  /* 0x000000010a00980c */ /* 0x020fe60003f05270 */
[C---:B------:R-:W-:Y:S01]  /*4440*/  @!P1 IMAD.HI.U32 R11, R8.reuse, R11, RZ ;  /* 0x0000000b080b9227 */ /* 0x040fe200078e00ff */
[----:B------:R-:W-:Y:S04]  /*4450*/  @!P1 SHF.R.U32.HI R14, RZ, R15, R14 ;  /* 0x0000000fff0e9219 */ /* 0x000fe8000001160e */
[----:B--2---:R-:W-:Y:S01]  /*4460*/  @!P1 SHF.R.U32.HI R9, RZ, R0, R11 ;  /* 0x00000000ff099219 */ /* 0x004fe2000001160b */
[----:B------:R-:W-:Y:S01]  /*4470*/  SYNCS.ARRIVE.TRANS64.RED.A1T0 RZ, [UR8], RZ ;  /* 0x000000ffffff79a7 */ /* 0x000fe20008100408 */
[----:B------:R-:W-:Y:S02]  /*4480*/  @!P1 SEL R14, R13, R14, !P2 ;  /* 0x0000000e0d0e9207 */ /* 0x000fe40005000000 */
[----:B------:R-:W-:Y:S01]  /*4490*/  @!P1 SEL R9, R8, R9, !P0 ;  /* 0x0000000908099207 */ /* 0x000fe20004000000 */
[----:B------:R-:W1:Y:S04]  /*44a0*/  SYNCS.PHASECHK.TRANS64.TRYWAIT P5, [UR7+0x78], R12 ;  /* 0x0000780cff0075a7 */ /* 0x000e6800080a1107 */
[----:B------:R-:W-:Y:S02]  /*44b0*/  @!P1 IMAD.IADD R0, R9, 0x1, -R14 ;  /* 0x0000000109009824 */ /* 0x000fe400078e0a0e */
[----:B------:R-:W-:Y:S02]  /*44c0*/  @!P1 IMAD.IADD R9, R14, 0x1, -R9 ;  /* 0x000000010e099824 */ /* 0x000fe400078e0a09 */
[----:B------:R-:W-:Y:S02]  /*44d0*/  @!P1 IMAD R13, R0, R3, R13 ;  /* 0x00000003000d9224 */ /* 0x000fe400078e020d */
[----:B------:R-:W-:Y:S01]  /*44e0*/  @!P1 IMAD R8, R9, R10, R8 ;  /* 0x0000000a09089224 */ /* 0x000fe200078e0208 */
[----:B-1----:R-:W-:Y:S06]  /*44f0*/  @!P5 BRA `(.L_x_77) ;  /* 0x0000004400e4d947 */ /* 0x002fec0003800000 */
.L_x_143:
[----:B-1----:R-:W-:Y:S01]  /*4500*/  @!P4 IADD3 R3, P0, PT, R32, 0x580, RZ ;  /* 0x000005802003c810 */ /* 0x002fe20007f1e0ff */
[----:B------:R-:W-:Y:S01]  /*4510*/  VOTEU.ALL UP1, P4 ;  /* 0x0000000000ff7886 */ /* 0x000fe20002020000 */
[----:B------:R-:W-:Y:S01]  /*4520*/  UMOV UR20, 0x0 ;  /* 0x0000000000147882 */ /* 0x000fe20000000000 */
[----:B------:R-:W-:Y:S01]  /*4530*/  UMOV UR21, 0x10000000 ;  /* 0x1000000000157882 */ /* 0x000fe20000000000 */
[----:B------:R-:W-:Y:S01]  /*4540*/  @!P4 R2UR UR9, R3 ;  /* 0x000000000309c2ca */ /* 0x000fe200000e0000 */
[----:B------:R-:W-:Y:S01]  /*4550*/  @!P4 IMAD.X R0, RZ, RZ, R33, P0 ;  /* 0x000000ffff00c224 */ /* 0x000fe200000e0621 */
[----:B------:R-:W-:Y:S01]  /*4560*/  @!UP1 UIADD3 UR10, UPT, UPT, UR18, 0x40, URZ ;  /* 0x00000040120a9890 */ /* 0x000fe2000fffe0ff */
[----:B------:R-:W-:Y:S01]  /*4570*/  ISETP.NE.AND P0, PT, R30, 0x2, PT ;  /* 0x000000021e00780c */ /* 0x000fe20003f05270 */
[----:B------:R-:W-:Y:S01]  /*4580*/  UMOV UR11, UR19 ;  /* 0x00000013000b7c82 */ /* 0x000fe20008000000 */
[----:B------:R-:W-:Y:S01]  /*4590*/  UMOV UR12, UR36 ;  /* 0x00000024000c7c82 */ /* 0x000fe20008000000 */
[----:B------:R-:W-:Y:S01]  /*45a0*/  @!P4 R2UR UR8, R0 ;  /* 0x000000000008c2ca */ /* 0x000fe200000e0000 */
[----:B------:R-:W-:Y:S01]  /*45b0*/  IMAD.IADD R20, R8, 0x1, R150 ;  /* 0x0000000108147824 */ /* 0x000fe200078e0296 */
[----:B------:R-:W-:Y:S01]  /*45c0*/  @P3 R2UR UR36, R28 ;  /* 0x000000001c2432ca */ /* 0x000fe200000e0000 */
[----:B------:R-:W-:Y:S01]  /*45d0*/  IMAD.IADD R21, R13, 0x1, R152 ;  /* 0x000000010d157824 */ /* 0x000fe200078e0298 */
[----:B------:R-:W-:Y:S02]  /*45e0*/  SEL R0, RZ, 0x1, P0 ;  /* 0x00000001ff007807 */ /* 0x000fe40000000000 */
[----:B------:R-:W-:Y:S01]  /*45f0*/  LOP3.LUT R31, R31, 0x1, RZ, 0x3c, !PT ;  /* 0x000000011f1f7812 */ /* 0x000fe200078e3cff */
[----:B------:R-:W-:Y:S01]  /*4600*/  IMAD.U32 R10, RZ, RZ, UR9 ;  /* 0x00000009ff0a7e24 */ /* 0x000fe2000f8e00ff */
[----:B------:R-:W-:Y:S01]  /*4610*/  @!UP1 UIADD3 UR9, UPT, UPT, UR7, 0x68, URZ ;  /* 0x0000006807099890 */ /* 0x000fe2000fffe0ff */
[----:B------:R-:W-:Y:S02]  /*4620*/  LOP3.LUT R29, R29, R0, RZ, 0x3c, !PT ;  /* 0x000000001d1d7212 */ /* 0x000fe400078e3cff */
[----:B------:R-:W-:Y:S02]  /*4630*/  SEL R30, R30, RZ, P0 ;  /* 0x000000ff1e1e7207 */ /* 0x000fe40000000000 */
[----:B------:R-:W-:Y:S01]  /*4640*/  IMAD.U32 R11, RZ, RZ, UR8 ;  /* 0x00000008ff0b7e24 */ /* 0x000fe2000f8e00ff */
[----:B------:R-:W-:Y:S01]  /*4650*/  @!P4 R2UR UR14, R10 ;  /* 0x000000000a0ec2ca */ /* 0x000fe200000e0000 */
[----:B------:R-:W-:Y:S01]  /*4660*/  @!UP1 UIADD3 UR8, UPT, UPT, UR7, 0x2200, URZ ;  /* 0x0000220007089890 */ /* 0x000fe2000fffe0ff */
[----:B------:R-:W-:Y:S02]  /*4670*/  VOTEU.ALL UP1, P4 ;  /* 0x0000000000ff7886 */ /* 0x000fe40002020000 */
[----:B------:R-:W-:Y:S11]  /*4680*/  @!P4 R2UR UR15, R11 ;  /* 0x000000000b0fc2ca */ /* 0x000ff600000e0000 */
[----:B------:R-:W-:Y:S02]  /*4690*/  @!UPT UIADD3 URZ, UPT, UPT, URZ, URZ, URZ ;  /* 0x000000fffffff290 */ /* 0x000fe4000fffe0ff */
[----:B------:R2:W-:Y:S01]  /*46a0*/  @!UP1 UTMALDG.3D [UR8], [UR14], desc[UR20] ;  /* 0x000014080e0095b4 */ /* 0x0005e20008011000 */
[----:B------:R2:W-:Y:S01]  /*46b0*/  @!P4 SYNCS.ARRIVE.TRANS64.RED.A0TR RZ, [UR7+0x68], R23 ;  /* 0x00006817ffffc9a7 */ /* 0x0005e20008300407 */
[----:B------:R-:W-:Y:S01]  /*46c0*/  UPLOP3.LUT UP1, UPT, UPT, UPT, UPT, 0x80, 0x8 ;  /* 0x000000000008789c */ /* 0x000fe20003f2f070 */
[----:B------:R-:W-:Y:S01]  /*46d0*/  SYNCS.ARRIVE.TRANS64.RED.A1T0 RZ, [UR13], RZ ;  /* 0x000000ffffff79a7 */ /* 0x000fe2000810040d */
[----:B------:R-:W-:Y:S09]  /*46e0*/  @P3 BRA `(.L_x_78) ;  /* 0xfffffff400503947 */ /* 0x000ff2000383ffff */
[----:B------:R-:W-:-:S04]  /*46f0*/  SHF.L.U32 R3, R31, 0x1f, RZ ;  /* 0x0000001f1f037819 */ /* 0x000fc800000006ff */
[----:B------:R-:W1:Y:S02]  /*4700*/  SYNCS.PHASECHK.TRANS64.TRYWAIT P0, [UR7+0x70], R3 ;  /* 0x00007003ff0075a7 */ /* 0x000e640008001107 */
[----:B-1----:R-:W-:Y:S05]  /*4710*/  @!P0 BRA `(.L_x_79) ;  /* 0x0000004400748947 */ /* 0x002fea0003800000 */
.L_x_145:
[----:B-1----:R-:W-:-:S07]  /*4720*/  MOV R0, UR7 ;  /* 0x0000000700007c02 */ /* 0x002fce0008000f00 */
.L_x_80:
[----:B-1----:R-:W-:-:S04]  /*4730*/  SHF.L.U32 R3, R31, 0x1f, RZ ;  /* 0x0000001f1f037819 */ /* 0x002fc800000006ff */
[----:B------:R1:W3:Y:S03]  /*4740*/  SYNCS.PHASECHK.TRANS64.TRYWAIT P0, [R0+URZ+0x78], R3 ;  /* 0x00007803000075a7 */ /* 0x0002e600080011ff */
[----:B---3--:R-:W-:Y:S05]  /*4750*/  @!P0 NANOSLEEP.SYNCS 0x989680 ;  /* 0x009896800000895d */ /* 0x008fea0003900000 */
[----:B------:R-:W3:Y:S02]  /*4760*/  @!P0 SYNCS.PHASECHK.TRANS64 P0, [R0+URZ+0x78], R3 ;  /* 0x00007803000085a7 */ /* 0x000ee400080010ff */
[----:B--23--:R-:W-:Y:S05]  /*4770*/  @P0 EXIT ;  /* 0x000000000000094d */ /* 0x00cfea0003800000 */
[----:B------:R-:W-:Y:S05]  /*4780*/  BRA `(.L_x_80) ;  /* 0xfffffffc00e87947 */ /* 0x000fea000383ffff */
.L_x_69:
[----:B------:R-:W-:-:S06]  /*4790*/  UISETP.GE.AND UP1, UPT, UR8, 0x4, UPT ;  /* 0x000000040800788c */ /* 0x000fcc000bf26270 */
[----:B------:R-:W-:-:S13]  /*47a0*/  PLOP3.LUT P0, PT, PT, PT, UP1, 0x80, 0x8 ;  /* 0x000000000008781c */ /* 0x000fda0003f0f018 */
[----:B------:R-:W-:Y:S05]  /*47b0*/  @!P0 EXIT ;  /* 0x000000000000894d */ /* 0x000fea0003800000 */
[----:B------:R-:W-:Y:S01]  /*47c0*/  BAR.SYNC.DEFER_BLOCKING 0x6, 0xa0 ;  /* 0x0182800000007b1d */ /* 0x000fe20000010000 */
[C---:B------:R-:W-:Y:S01]  /*47d0*/  IMAD.U32 R79, R167.reuse, 0x10000, RZ ;  /* 0x00010000a74f7824 */ /* 0x040fe200078e00ff */
[C---:B------:R-:W-:Y:S01]  /*47e0*/  R2P PR, R167.reuse, 0x6 ;  /* 0x00000006a7007804 */ /* 0x040fe20000000000 */
[----:B------:R-:W-:Y:S01]  /*47f0*/  IMAD.SHL.U32 R2, R167, 0x40, RZ ;  /* 0x00000040a7027824 */ /* 0x000fe200078e00ff */
[----:B------:R-:W-:Y:S01]  /*4800*/  CS2R R160, SRZ ;  /* 0x0000000000a07805 */ /* 0x000fe2000001ff00 */
[----:B------:R-:W-:Y:S01]  /*4810*/  IMAD.MOV.U32 R164, RZ, RZ, 0x20 ;  /* 0x00000020ffa47424 */ /* 0x000fe200078e00ff */
[----:B------:R-:W-:Y:S02]  /*4820*/  UMOV UR49, 0x400 ;  /* 0x0000040000317882 */ /* 0x000fe40000000000 */
[----:B------:R-:W1:Y:S01]  /*4830*/  LDC R157, c[0x0][0x370] ;  /* 0x0000dc00ff9d7b82 */ /* 0x000e620000000800 */
[----:B------:R-:W-:Y:S01]  /*4840*/  ULEA UR49, UR37, UR49, 0x18 ;  /* 0x0000003125317291 */ /* 0x000fe2000f8ec0ff */
[----:B------:R-:W-:Y:S01]  /*4850*/  LOP3.LUT R79, R79, 0x600000, RZ, 0xc0, !PT ;  /* 0x006000004f4f7812 */ /* 0x000fe200078ec0ff */
[----:B------:R-:W-:Y:S01]  /*4860*/  IMAD.SHL.U32 R153, R167, 0x8, RZ ;  /* 0x00000008a7997824 */ /* 0x000fe200078e00ff */
[----:B------:R-:W-:Y:S01]  /*4870*/  LOP3.LUT R4, R2, 0x180, RZ, 0xc0, !PT ;  /* 0x0000018002047812 */ /* 0x000fe200078ec0ff */
[----:B------:R-:W-:Y:S01]  /*4880*/  IMAD.MOV.U32 R165, RZ, RZ, 0x10 ;  /* 0x00000010ffa57424 */ /* 0x000fe200078e00ff */
[----:B------:R-:W-:Y:S01]  /*4890*/  SEL R164, R164, 0xffffffe0, !P2 ;  /* 0xffffffe0a4a47807 */ /* 0x000fe20005000000 */
[----:B------:R-:W-:Y:S01]  /*48a0*/  UIADD3 UR4, UPT, UPT, UR49, 0x4200, URZ ;  /* 0x0000420031047890 */ /* 0x000fe2000fffe0ff */
[----:B------:R-:W2:Y:S01]  /*48b0*/  LDC R74, c[0x0][0xb0c] ;  /* 0x0002c300ff4a7b82 */ /* 0x000ea20000000800 */
[----:B------:R-:W-:Y:S01]  /*48c0*/  LOP3.LUT R153, R4, 0x30, R153, 0xf8, !PT ;  /* 0x0000003004997812 */ /* 0x000fe200078ef899 */
[----:B------:R-:W-:Y:S01]  /*48d0*/  IMAD.MOV.U32 R76, RZ, RZ, RZ ;  /* 0x000000ffff4c7224 */ /* 0x000fe200078e00ff */
[----:B------:R-:W-:Y:S01]  /*48e0*/  SEL R165, R165, 0xfffffff0, !P1 ;  /* 0xfffffff0a5a57807 */ /* 0x000fe20004800000 */
[----:B------:R-:W-:Y:S01]  /*48f0*/  IMAD.MOV.U32 R162, RZ, RZ, RZ ;  /* 0x000000ffffa27224 */ /* 0x000fe200078e00ff */
[----:B------:R-:W-:Y:S01]  /*4900*/  LOP3.LUT R153, R153, 0x1e40, R2, 0xf8, !PT ;  /* 0x00001e4099997812 */ /* 0x000fe200078ef802 */
[----:B------:R-:W-:Y:S01]  /*4910*/  IMAD.MOV.U32 R169, RZ, RZ, RZ ;  /* 0x000000ffffa97224 */ /* 0x000fe200078e00ff */
[----:B------:R-:W-:Y:S01]  /*4920*/  LOP3.LUT R167, R167, 0x60, RZ, 0xc0, !PT ;  /* 0x00000060a7a77812 */ /* 0x000fe200078ec0ff */
[----:B------:R-:W4:Y:S01]  /*4930*/  LDC R155, c[0x0][0xb20] ;  /* 0x0002c800ff9b7b82 */ /* 0x000f220000000800 */
[----:B------:R-:W3:Y:S01]  /*4940*/  LDS R0, [UR49+0x140] ;  /* 0x00014031ff007984 */ /* 0x000ee20008000800 */
[----:B------:R-:W-:Y:S01]  /*4950*/  IMAD.MOV.U32 R159, RZ, RZ, RZ ;  /* 0x000000ffff9f7224 */ /* 0x000fe200078e00ff */
[----:B------:R-:W1:Y:S01]  /*4960*/  LDCU.64 UR52, c[0x0][0x348] ;  /* 0x00006900ff3477ac */ /* 0x000e620008000a00 */
[----:B------:R-:W-:Y:S01]  /*4970*/  IMAD.U32 R166, RZ, RZ, UR4 ;  /* 0x00000004ffa67e24 */ /* 0x000fe2000f8e00ff */
[----:B------:R-:W1:Y:S03]  /*4980*/  LDCU.64 UR38, c[0x0][0x888] ;  /* 0x00011100ff2677ac */ /* 0x000e660008000a00 */
[----:B------:R-:W1:Y:S01]  /*4990*/  LDC R73, c[0x0][0xb30] ;  /* 0x0002cc00ff497b82 */ /* 0x000e620000000800 */
[----:B------:R-:W1:Y:S01]  /*49a0*/  LDCU.64 UR44, c[0x0][0x890] ;  /* 0x00011200ff2c77ac */ /* 0x000e620008000a00 */
[----:B------:R-:W-:-:S06]  /*49b0*/  UIADD3 UR48, UPT, UPT, UR49, 0x200, URZ ;  /* 0x0000020031307890 */ /* 0x000fcc000fffe0ff */
[----:B------:R-:W1:Y:S08]  /*49c0*/  LDC.64 R148, c[0x0][0xb10] ;  /* 0x0002c400ff947b82 */ /* 0x000e700000000a00 */
[----:B------:R-:W1:Y:S08]  /*49d0*/  LDC.64 R70, c[0x0][0xb18] ;  /* 0x0002c600ff467b82 */ /* 0x000e700000000a00 */
[----:B------:R-:W1:Y:S08]  /*49e0*/  LDC.64 R68, c[0x0][0xb28] ;  /* 0x0002ca00ff447b82 */ /* 0x000e700000000a00 */
[----:B------:R-:W1:Y:S01]  /*49f0*/  LDC.64 R146, c[0x0][0x8b0] ;  /* 0x00022c00ff927b82 */ /* 0x000e620000000a00 */
[----:B---3--:R-:W-:Y:S01]  /*4a00*/  IMAD.IADD R79, R0, 0x1, R79 ;  /* 0x00000001004f7824 */ /* 0x008fe200078e024f */
[----:B------:R-:W-:-:S04]  /*4a10*/  SHF.R.S32.HI R0, RZ, 0x4, R164 ;  /* 0x00000004ff007819 */ /* 0x000fc800000114a4 */
[----:B------:R-:W-:Y:S02]  /*4a20*/  LEA.HI.SX32 R163, R165, R0, 0x1c ;  /* 0x00000000a5a37211 */ /* 0x000fe400078fe2ff */
[----:B------:R-:W3:Y:S08]  /*4a30*/  LDC.64 R144, c[0x0][0x8a8] ;  /* 0x00022a00ff907b82 */ /* 0x000ef00000000a00 */
[----:B--2-4-:R-:W1:Y:S02]  /*4a40*/  LDC R156, c[0x0][0x374] ;  /* 0x0000dd00ff9c7b82 */ /* 0x014e640000000800 */
.L_x_106:
[----:B------:R-:W-:Y:S02]  /*4a50*/  LEA R0, R169, UR49, 0x3 ;  /* 0x00000031a9007c11 */ /* 0x000fe4000f8e18ff */
[----:B------:R-:W-:Y:S02]  /*4a60*/  SHF.L.U32 R3, R161, 0x1f, RZ ;  /* 0x0000001fa1037819 */ /* 0x000fe400000006ff */
[----:B-1----:R-:W-:Y:S02]  /*4a70*/  LEA R16, R169, UR49, 0x4 ;  /* 0x00000031a9107c11 */ /* 0x002fe4000f8e20ff */
[----:B------:R-:W2:Y:S02]  /*4a80*/  SYNCS.PHASECHK.TRANS64.TRYWAIT P0, [R0+URZ+0x90], R3 ;  /* 0x00009003000075a7 */ /* 0x000ea400080011ff */
[----:B--2---:R-:W-:Y:S05]  /*4a90*/  @!P0 BRA `(.L_x_81) ;  /* 0x0000004000ac8947 */ /* 0x004fea0003800000 */
.L_x_146:
[----:B------:R-:W4:Y:S01]  /*4aa0*/  LDC.64 R12, c[0x0][0xb10] ;  /* 0x0002c400ff0c7b82 */ /* 0x000f220000000a00 */
[----:B------:R-:W3:Y:S01]  /*4ab0*/  LDS.128 R16, [R16+0x120] ;  /* 0x0001200010107984 */ /* 0x000ee20000000c00 */
[----:B-1----:R-:W-:Y:S01]  /*4ac0*/  ISETP.NE.AND P1, PT, R73, 0x1, PT ;  /* 0x000000014900780c */ /* 0x002fe20003f25270 */
[----:B--2---:R-:W-:Y:S01]  /*4ad0*/  VIADD R0, R0, 0xa0 ;  /* 0x000000a000007836 */ /* 0x004fe20000000000 */
[----:B------:R-:W-:Y:S04]  /*4ae0*/  ISETP.GE.AND P0, PT, R72, 0x1, PT ;  /* 0x000000014800780c */ /* 0x000fe80003f06270 */
[----:B------:R-:W1:Y:S01]  /*4af0*/  LDC.64 R10, c[0x0][0xb18] ;  /* 0x0002c600ff0a7b82 */ /* 0x000e620000000a00 */
[----:B------:R-:W-:Y:S01]  /*4b00*/  PRMT R0, RZ, 0x654, R0 ;  /* 0x00000654ff007816 */ /* 0x000fe20000000000 */
[----:B------:R-:W-:Y:S01]  /*4b10*/  @!PT LDS RZ, [RZ] ;  /* 0x00000000fffff984 */ /* 0x000fe20000000800 */
[----:B------:R-:W-:Y:S01]  /*4b20*/  @!PT LDS RZ, [RZ] ;  /* 0x00000000fffff984 */ /* 0x000fe20000000800 */
[----:B------:R-:W-:Y:S01]  /*4b30*/  @!PT LDS RZ, [RZ] ;  /* 0x00000000fffff984 */ /* 0x000fe20000000800 */
[----:B------:R-:W-:Y:S01]  /*4b40*/  @!PT LDS RZ, [RZ] ;  /* 0x00000000fffff984 */ /* 0x000fe20000000800 */
[----:B------:R2:W-:Y:S06]  /*4b50*/  MEMBAR.ALL.CTA ;  /* 0x0000000000007992 */ /* 0x0005ec0000008000 */
[----:B--2---:R-:W2:Y:S01]  /*4b60*/  FENCE.VIEW.ASYNC.S ;  /* 0x00000000000073c6 */ /* 0x004ea20000000000 */
[----:B------:R-:W1:Y:S08]  /*4b70*/  @!P1 LDC R14, c[0x0][0xb20] ;  /* 0x0002c800ff0e9b82 */ /* 0x000e700000000800 */
[----:B------:R-:W1:Y:S01]  /*4b80*/  @!P1 LDC R9, c[0x0][0xb0c] ;  /* 0x0002c300ff099b82 */ /* 0x000e620000000800 */
[----:B--2---:R2:W-:Y:S01]  /*4b90*/  SYNCS.ARRIVE.TRANS64.RED.A1T0 RZ, [R0+URZ], RZ ;  /* 0x000000ff00ff79a7 */ /* 0x0045e200081004ff */
[----:B---3--:R-:W-:Y:S04]  /*4ba0*/  LOP3.LUT P4, RZ, R18, 0x1, RZ, 0xc0, !PT ;  /* 0x0000000112ff7812 */ /* 0x008fe8000788c0ff */
[----:B------:R-:W-:Y:S09]  /*4bb0*/  P2R R168, PR, RZ, 0x10 ;  /* 0x00000010ffa87803 */ /* 0x000ff20000000000 */
[----:B------:R-:W-:Y:S02]  /*4bc0*/  @P4 MOV R77, R16 ;  /* 0x00000010004d4202 */ /* 0x000fe40000000f00 */
[----:B------:R-:W-:Y:S01]  /*4bd0*/  @P4 LOP3.LUT R75, R17, 0xffff, RZ, 0xc0, !PT ;  /* 0x0000ffff114b4812 */ /* 0x000fe200078ec0ff */
[----:B--2-4-:R-:W-:Y:S06]  /*4be0*/  @!P0 BRA `(.L_x_82) ;  /* 0x0000000000a48947 */ /* 0x014fec0003800000 */
[----:B------:R-:W-:Y:S01]  /*4bf0*/  IMAD.HI.U32 R24, R156, R71, RZ ;  /* 0x000000479c187227 */ /* 0x000fe200078e00ff */
[----:B------:R-:W-:Y:S02]  /*4c00*/  ISETP.NE.AND P0, PT, R70, 0x1, PT ;  /* 0x000000014600780c */ /* 0x000fe40003f05270 */
[----:B------:R-:W-:Y:S01]  /*4c10*/  ISETP.NE.AND P2, PT, R72, 0x1, PT ;  /* 0x000000014800780c */ /* 0x000fe20003f45270 */
[-C--:B------:R-:W-:Y:S01]  /*4c20*/  IMAD.HI.U32 R22, R157, R148.reuse, RZ ;  /* 0x000000949d167227 */ /* 0x080fe200078e00ff */
[----:B------:R-:W-:Y:S02]  /*4c30*/  SHF.R.U32.HI R23, RZ, R155, R24 ;  /* 0x0000009bff177219 */ /* 0x000fe40000011618 */
[----:B------:R-:W-:Y:S01]  /*4c40*/  ISETP.NE.AND P3, PT, R74, 0x1, PT ;  /* 0x000000014a00780c */ /* 0x000fe20003f65270 */
[----:B------:R-:W-:Y:S01]  /*4c50*/  IMAD.HI.U32 R28, R75, R71, RZ ;  /* 0x000000474b1c7227 */ /* 0x000fe200078e00ff */
[----:B------:R-:W-:Y:S02]  /*4c60*/  SHF.R.U32.HI R22, RZ, R149, R22 ;  /* 0x00000095ff167219 */ /* 0x000fe40000011616 */
[----:B------:R-:W-:Y:S01]  /*4c70*/  SEL R3, R156, R23, !P0 ;  /* 0x000000179c037207 */ /* 0x000fe20004000000 */
[----:B------:R-:W-:Y:S01]  /*4c80*/  IMAD.HI.U32 R26, R77, R148, RZ ;  /* 0x000000944d1a7227 */ /* 0x000fe200078e00ff */
[----:B------:R-:W-:Y:S03]  /*4c90*/  SEL R7, R157, R22, !P3 ;  /* 0x000000169d077207 */ /* 0x000fe60005800000 */
[-C--:B------:R-:W-:Y:S01]  /*4ca0*/  IMAD.HI.U32 R22, R3, R68.reuse, RZ ;  /* 0x0000004403167227 */ /* 0x080fe200078e00ff */
[----:B------:R-:W-:Y:S03]  /*4cb0*/  SHF.R.U32.HI R26, RZ, R149, R26 ;  /* 0x00000095ff1a7219 */ /* 0x000fe6000001161a */
[----:B------:R-:W-:Y:S01]  /*4cc0*/  IMAD.HI.U32 R24, R7, R68, RZ ;  /* 0x0000004407187227 */ /* 0x000fe200078e00ff */
[----:B------:R-:W-:Y:S02]  /*4cd0*/  @P2 SHF.R.U32.HI R3, RZ, R69, R22 ;  /* 0x00000045ff032219 */ /* 0x000fe40000011616 */
[----:B------:R-:W-:Y:S02]  /*4ce0*/  SHF.R.U32.HI R22, RZ, R155, R28 ;  /* 0x0000009bff167219 */ /* 0x000fe4000001161c */
[----:B------:R-:W-:Y:S01]  /*4cf0*/  @P2 SHF.R.U32.HI R7, RZ, R69, R24 ;  /* 0x00000045ff072219 */ /* 0x000fe20000011618 */
[C---:B------:R-:W-:Y:S01]  /*4d00*/  IMAD R2, R72.reuse, R3, RZ ;  /* 0x0000000348027224 */ /* 0x040fe200078e02ff */
[----:B------:R-:W-:Y:S02]  /*4d10*/  SEL R5, R75, R22, !P0 ;  /* 0x000000164b057207 */ /* 0x000fe40004000000 */
[----:B------:R-:W-:Y:S01]  /*4d20*/  SEL R3, R77, R26, !P3 ;  /* 0x0000001a4d037207 */ /* 0x000fe20005800000 */
[----:B------:R-:W-:Y:S01]  /*4d30*/  IMAD R4, R72, R7, RZ ;  /* 0x0000000748047224 */ /* 0x000fe200078e02ff */
[C---:B------:R-:W-:Y:S01]  /*4d40*/  ISETP.GE.AND P0, PT, R5.reuse, R2, PT ;  /* 0x000000020500720c */ /* 0x040fe20003f06270 */
[----:B------:R-:W-:Y:S03]  /*4d50*/  IMAD.HI.U32 R6, R5, R68, RZ ;  /* 0x0000004405067227 */ /* 0x000fe600078e00ff */
[----:B------:R-:W-:Y:S01]  /*4d60*/  ISETP.GE.OR P0, PT, R3, R4, P0 ;  /* 0x000000040300720c */ /* 0x000fe20000706670 */
[----:B------:R-:W-:Y:S01]  /*4d70*/  IMAD.MOV R4, RZ, RZ, -R3 ;  /* 0x000000ffff047224 */ /* 0x000fe200078e0a03 */
[-C--:B------:R-:W-:Y:S03]  /*4d80*/  SHF.R.U32.HI R6, RZ, R69.reuse, R6 ;  /* 0x00000045ff067219 */ /* 0x080fe60000011606 */
[----:B------:R-:W-:Y:S01]  /*4d90*/  IMAD R77, R74, R4, R77 ;  /* 0x000000044a4d7224 */ /* 0x000fe200078e024d */
[----:B------:R-:W-:Y:S05]  /*4da0*/  SEL R15, R5, R6, !P2 ;  /* 0x00000006050f7207 */ /* 0x000fea0005000000 */
[----:B------:R-:W-:Y:S02]  /*4db0*/  IMAD.MOV R6, RZ, RZ, -R15 ;  /* 0x000000ffff067224 */ /* 0x000fe400078e0a0f */
[C---:B------:R-:W-:Y:S04]  /*4dc0*/  @!P0 IMAD.HI.U32 R2, R3.reuse, R68, RZ ;  /* 0x0000004403028227 */ /* 0x040fe800078e00ff */
[----:B------:R-:W-:Y:S01]  /*4dd0*/  IMAD R6, R72, R6, R5 ;  /* 0x0000000648067224 */ /* 0x000fe200078e0205 */
[----:B------:R-:W-:Y:S04]  /*4de0*/  @!P0 SHF.R.U32.HI R2, RZ, R69, R2 ;  /* 0x00000045ff028219 */ /* 0x000fe80000011602 */
[----:B------:R-:W-:Y:S02]  /*4df0*/  @!P0 SEL R0, R3, R2, !P2 ;  /* 0x0000000203008207 */ /* 0x000fe40005000000 */
[----:B------:R-:W-:Y:S02]  /*4e00*/  IADD3 R2, PT, PT, -R5, RZ, RZ ;  /* 0x000000ff05027210 */ /* 0x000fe40007ffe1ff */
[----:B------:R-:W-:Y:S01]  /*4e10*/  @!P0 IADD3 R8, PT, PT, R15, -R0, RZ ;  /* 0x800000000f088210 */ /* 0x000fe20007ffe0ff */
[----:B------:R-:W-:Y:S02]  /*4e20*/  @!P0 IMAD R0, R7, R6, R0 ;  /* 0x0000000607008224 */ /* 0x000fe400078e0200 */
[----:B------:R-:W-:Y:S02]  /*4e30*/  IMAD R75, R70, R2, R75 ;  /* 0x00000002464b7224 */ /* 0x000fe400078e024b */
[----:B------:R-:W-:Y:S02]  /*4e40*/  @!P0 IMAD R5, R8, R72, R3 ;  /* 0x0000004808058224 */ /* 0x000fe400078e0203 */
[----:B------:R-:W-:Y:S04]  /*4e50*/  @!P0 IMAD.MOV.U32 R3, RZ, RZ, R0 ;  /* 0x000000ffff038224 */ /* 0x000fe800078e0000 */
[----:B------:R-:W-:Y:S02]  /*4e60*/  IMAD R77, R3, R74, R77 ;  /* 0x0000004a034d7224 */ /* 0x000fe400078e024d */
[----:B------:R-:W-:Y:S07]  /*4e70*/  IMAD R75, R5, R70, R75 ;  /* 0x00000046054b7224 */ /* 0x000fee00078e024b */
.L_x_82:
[----:B-1----:R-:W-:Y:S01]  /*4e80*/  @!P1 ISETP.NE.AND P0, PT, R10, 0x1, PT ;  /* 0x000000010a00980c */ /* 0x002fe20003f05270 */
[----:B------:R-:W-:Y:S01]  /*4e90*/  @!P1 IMAD.HI.U32 R0, R77, R12, RZ ;  /* 0x0000000c4d009227 */ /* 0x000fe200078e00ff */
[----:B------:R-:W-:Y:S01]  /*4ea0*/  @!P1 ISETP.NE.AND P2, PT, R9, 0x1, PT ;  /* 0x000000010900980c */ /* 0x000fe20003f45270 */
[----:B------:R-:W-:Y:S01]  /*4eb0*/  ULOP3.LUT UP0, URZ, UR48, 0x1b0, URZ, 0xc0, !UPT ;  /* 0x000001b030ff7892 */ /* 0x000fe2000f80c0ff */
[----:B------:R-:W-:Y:S01]  /*4ec0*/  R2UR UR42, R21 ;  /* 0x00000000152a72ca */ /* 0x000fe200000e0000 */
[----:B------:R-:W-:Y:S01]  /*4ed0*/  @!P1 IMAD.HI.U32 R3, R75, R11, RZ ;  /* 0x0000000b4b039227 */ /* 0x000fe200078e00ff */
[----:B------:R-:W-:Y:S02]  /*4ee0*/  @!P1 SHF.R.U32.HI R0, RZ, R13, R0 ;  /* 0x0000000dff009219 */ /* 0x000fe40000011600 */
[----:B------:R-:W-:Y:S01]  /*4ef0*/  R2UR UR41, R20 ;  /* 0x00000000142972ca */ /* 0x000fe200000e0000 */
[----:B------:R-:W-:Y:S01]  /*4f00*/  VIADD R169, R169, 0x1 ;  /* 0x00000001a9a97836 */ /* 0x000fe20000000000 */
[----:B------:R-:W-:Y:S02]  /*4f10*/  @!P1 SHF.R.U32.HI R2, RZ, R14, R3 ;  /* 0x0000000eff029219 */ /* 0x000fe40000011603 */
[----:B------:R-:W-:Y:S02]  /*4f20*/  @!P1 SEL R3, R77, R0, !P2 ;  /* 0x000000004d039207 */ /* 0x000fe40005000000 */
[----:B------:R-:W-:Y:S02]  /*4f30*/  @!P1 SEL R2, R75, R2, !P0 ;  /* 0x000000024b029207 */ /* 0x000fe40004000000 */
[----:B------:R-:W-:Y:S01]  /*4f40*/  @P4 SHF.R.U32.HI R158, RZ, 0x10, R17 ;  /* 0x00000010ff9e4819 */ /* 0x000fe20000011611 */
[----:B------:R-:W-:Y:S02]  /*4f50*/  USHF.L.U32 UR42, UR42, 0x7, URZ ;  /* 0x000000072a2a7899 */ /* 0x000fe400080006ff */
[----:B------:R-:W-:Y:S02]  /*4f60*/  @!P1 IMAD.IADD R0, R2, 0x1, -R3 ;  /* 0x0000000102009824 */ /* 0x000fe400078e0a03 */
[----:B------:R-:W-:Y:S01]  /*4f70*/  @!P1 IMAD.IADD R2, R3, 0x1, -R2 ;  /* 0x0000000103029824 */ /* 0x000fe200078e0a02 */
[----:B------:R-:W-:Y:S01]  /*4f80*/  USHF.L.U32 UR41, UR41, 0x7, URZ ;  /* 0x0000000729297899 */ /* 0x000fe200080006ff */
[----:B------:R-:W-:Y:S02]  /*4f90*/  @!P1 IMAD R77, R0, R9, R77 ;  /* 0x00000009004d9224 */ /* 0x000fe400078e024d */
[----:B------:R-:W-:Y:S01]  /*4fa0*/  @!P1 IMAD R75, R2, R10, R75 ;  /* 0x0000000a024b9224 */ /* 0x000fe200078e024b */
[----:B------:R-:W-:Y:S08]  /*4fb0*/  BRA.U !UP0, `(.L_x_83) ;  /* 0x0000000108407547 */ /* 0x000ff0000b800000 */
[----:B------:R-:W1:Y:S01]  /*4fc0*/  LDCU.64 UR8, c[0x4][0x80] ;  /* 0x01001000ff0877ac */ /* 0x000e620008000a00 */
[----:B------:R-:W-:Y:S01]  /*4fd0*/  MOV R3, 0x0 ;  /* 0x0000000000037802 */ /* 0x000fe20000000f00 */
[----:B------:R-:W-:Y:S02]  /*4fe0*/  HFMA2 R12, -RZ, RZ, 0, 5.9604644775390625e-08 ;  /* 0x00000001ff0c7431 */ /* 0x000fe400000001ff */
[----:B------:R-:W-:Y:S02]  /*4ff0*/  IMAD.MOV.U32 R8, RZ, RZ, 0x70 ;  /* 0x00000070ff087424 */ /* 0x000fe400078e00ff */
[----:B------:R-:W-:Y:S01]  /*5000*/  IMAD.MOV.U32 R13, RZ, RZ, RZ ;  /* 0x000000ffff0d7224 */ /* 0x000fe200078e00ff */
[----:B------:R-:W2:Y:S01]  /*5010*/  LDCU.64 UR6, c[0x4][0x88] ;  /* 0x01001100ff0677ac */ /* 0x000ea20008000a00 */
[----:B------:R-:W3:Y:S01]  /*5020*/  LDC.64 R2, c[0x4][R3] ;  /* 0x0100000003027b82 */ /* 0x000ee20000000a00 */
[----:B------:R-:W4:Y:S01]  /*5030*/  LDCU.64 UR4, c[0x4][0x8] ;  /* 0x01000100ff0477ac */ /* 0x000f220008000a00 */
[----:B-1----:R-:W-:Y:S01]  /*5040*/  MOV R5, UR9 ;  /* 0x0000000900057c02 */ /* 0x002fe20008000f00 */
[----:B------:R-:W-:Y:S01]  /*5050*/  IMAD.U32 R4, RZ, RZ, UR8 ;  /* 0x00000008ff047e24 */ /* 0x000fe2000f8e00ff */
[----:B--2---:R-:W-:Y:S01]  /*5060*/  MOV R7, UR7 ;  /* 0x0000000700077c02 */ /* 0x004fe20008000f00 */
[----:B------:R-:W-:Y:S01]  /*5070*/  IMAD.U32 R6, RZ, RZ, UR6 ;  /* 0x00000006ff067e24 */ /* 0x000fe2000f8e00ff */
[----:B----4-:R-:W-:Y:S01]  /*5080*/  MOV R11, UR5 ;  /* 0x00000005000b7c02 */ /* 0x010fe20008000f00 */
[----:B------:R-:W-:Y:S02]  /*5090*/  IMAD.U32 R10, RZ, RZ, UR4 ;  /* 0x00000004ff0a7e24 */ /* 0x000fe4000f8e00ff */
[----:B------:R-:W-:Y:S07]  /*50a0*/  LEPC R20, `(.L_x_83) ;  /* 0x000000001014794e */ /* 0x000fee0000000000 */
[----:B---3-5:R-:W-:Y:S05]  /*50b0*/  CALL.ABS.NOINC R2 ;  /* 0x0000000002007343 */ /* 0x028fea0003c00000 */
.L_x_83:
[----:B------:R-:W-:Y:S01]  /*50c0*/  LOP3.LUT P0, RZ, R166, 0x1b0, RZ, 0xc0, !PT ;  /* 0x000001b0a6ff7812 */ /* 0x000fe2000780c0ff */
[----:B------:R-:W-:Y:S11]  /*50d0*/  BSSY.RECONVERGENT B6, `(.L_x_84) ;  /* 0x0000013000067945 */ /* 0x000ff60003800200 */
[----:B------:R-:W-:Y:S01]  /*50e0*/  @!UPT UIADD3 URZ, UPT, UPT, URZ, URZ, URZ ;  /* 0x000000fffffff290 */ /* 0x000fe2000fffe0ff */
[----:B------:R-:W-:Y:S05]  /*50f0*/  @!P0 BRA `(.L_x_85) ;  /* 0x0000000000408947 */ /* 0x000fea0003800000 */
        /* <DEDUP_REMOVED lines=16> */
.L_x_85:
[----:B------:R-:W-:Y:S05]  /*5200*/  BSYNC.RECONVERGENT B6 ;  /* 0x0000000000067941 */ /* 0x000fea0003800200 */
.L_x_84:
[----:B------:R-:W-:Y:S01]  /*5210*/  ISETP.NE.U32.AND P4, PT, R146, RZ, PT ;  /* 0x000000ff9200720c */ /* 0x000fe20003f85070 */
[----:B------:R-:W-:Y:S01]  /*5220*/  UISETP.NE.AND UP2, UPT, UR50, URZ, UPT ;  /* 0x000000ff3200728c */ /* 0x000fe2000bf45270 */
[----:B------:R-:W-:Y:S01]  /*5230*/  ISETP.NE.U32.AND P2, PT, RZ, UR38, PT ;  /* 0x00000026ff007c0c */ /* 0x000fe2000bf45070 */
[----:B------:R-:W-:Y:S01]  /*5240*/  UISETP.NE.U32.AND UP1, UPT, UR44, URZ, UPT ;  /* 0x000000ff2c00728c */ /* 0x000fe2000bf25070 */
[----:B------:R-:W-:Y:S01]  /*5250*/  ISETP.NE.AND.EX P4, PT, R147, RZ, PT, P4 ;  /* 0x000000ff9300720c */ /* 0x000fe20003f85340 */
[----:B------:R-:W-:Y:S01]  /*5260*/  UPLOP3.LUT UP0, UPT, UPT, UPT, UPT, 0x40, 0x4 ;  /* 0x000000000004789c */ /* 0x000fe20003f0e870 */
[----:B------:R-:W-:Y:S01]  /*5270*/  ISETP.NE.AND.EX P2, PT, RZ, UR39, PT, P2 ;  /* 0x00000027ff007c0c */ /* 0x000fe2000bf45320 */
[----:B------:R-:W-:Y:S01]  /*5280*/  UISETP.NE.AND.EX UP1, UPT, UR45, URZ, UPT, UP1 ;  /* 0x000000ff2d00728c */ /* 0x000fe2000bf25310 */
[----:B------:R-:W-:Y:S04]  /*5290*/  PLOP3.LUT P1, PT, PT, PT, UP2, 0x80, 0x8 ;  /* 0x000000000008781c */ /* 0x000fe80003f2f028 */
[----:B------:R-:W-:Y:S06]  /*52a0*/  @UP2 UPLOP3.LUT UP0, UPT, UPT, UPT, UP1, 0x80, 0x8 ;  /* 0x000000000008289c */ /* 0x000fec0003f0f010 */
[----:B------:R-:W-:Y:S01]  /*52b0*/  PLOP3.LUT P0, PT, PT, PT, UP0, 0x80, 0x8 ;  /* 0x000000000008781c */ /* 0x000fe20003f0f008 */
[----:B------:R-:W-:Y:S01]  /*52c0*/  @!UPT UIADD3 URZ, UPT, UPT, URZ, URZ, URZ ;  /* 0x000000fffffff290 */ /* 0x000fe2000fffe0ff */
[----:B------:R-:W-:Y:S11]  /*52d0*/  BRA.U !UP1, `(.L_x_86) ;  /* 0x0000000109387547 */ /* 0x000ff6000b800000 */
[----:B------:R-:W-:Y:S01]  /*52e0*/  UISETP.NE.U32.AND UP0, UPT, UR38, URZ, UPT ;  /* 0x000000ff2600728c */ /* 0x000fe2000bf05070 */
[----:B------:R-:W-:Y:S02]  /*52f0*/  HFMA2 R0, -RZ, RZ, 0, 5.9604644775390625e-08 ;  /* 0x00000001ff007431 */ /* 0x000fe400000001ff */
[----:B------:R-:W-:Y:S01]  /*5300*/  IMAD.MOV.U32 R151, RZ, RZ, 0x1 ;  /* 0x00000001ff977424 */ /* 0x000fe200078e00ff */
[----:B------:R-:W-:Y:S06]  /*5310*/  UISETP.NE.AND.EX UP0, UPT, UR39, URZ, UPT, UP0 ;  /* 0x000000ff2700728c */ /* 0x000fec000bf05300 */
[----:B------:R-:W-:Y:S05]  /*5320*/  PLOP3.LUT P3, PT, PT, PT, UP0, 0x80, 0x8 ;  /* 0x000000000008781c */ /* 0x000fea0003f6f008 */
[----:B------:R-:W1:Y:S01]  /*5330*/  @UP0 LDCU.64 UR6, c[0x0][0x888] ;  /* 0x00011100ff0607ac */ /* 0x000e620008000a00 */
[----:B------:R-:W-:Y:S07]  /*5340*/  @UP0 UIMAD UR4, UR36, UR44, URZ ;  /* 0x0000002c240402a4 */ /* 0x000fee000f8e02ff */
[----:B------:R-:W-:Y:S01]  /*5350*/  @!P3 PRMT R151, R0, 0x7610, R151 ;  /* 0x000076100097b816 */ /* 0x000fe20000000097 */
[----:B-1----:R-:W-:Y:S03]  /*5360*/  @UP0 UIMAD.WIDE UR6, UR4, 0x4, UR6 ;  /* 0x00000004040608a5 */ /* 0x002fe6000f8e0206 */
[----:B------:R-:W1:Y:S03]  /*5370*/  @!UP0 LDCU UR4, c[0x0][0x880] ;  /* 0x00011000ff0487ac */ /* 0x000e660008000800 */
[----:B------:R-:W-:Y:S01]  /*5380*/  IMAD.U32 R2, RZ, RZ, UR6 ;  /* 0x00000006ff027e24 */ /* 0x000fe2000f8e00ff */
[----:B------:R-:W-:Y:S05]  /*5390*/  MOV R3, UR7 ;  /* 0x0000000700037c02 */ /* 0x000fea0008000f00 */
[----:B-----5:R2:W5:Y:S02]  /*53a0*/  @P3 LDG.E R82, desc[UR46][R2.64] ;  /* 0x0000002e02523981 */ /* 0x020564000c1e1900 */
[----:B-12---:R-:W-:Y:S02]  /*53b0*/  @!P3 IMAD.U32 R82, RZ, RZ, UR4 ;  /* 0x00000004ff52be24 */ /* 0x006fe4000f8e00ff */
.L_x_86:
[----:B------:R-:W-:Y:S05]  /*53c0*/  @!P4 BRA `(.L_x_87) ;  /* 0x000000000020c947 */ /* 0x000fea0003800000 */
[----:B------:R-:W-:Y:S04]  /*53d0*/  ISETP.NE.U32.AND P3, PT, R144, RZ, PT ;  /* 0x000000ff9000720c */ /* 0x000fe80003f65070 */
[----:B------:R-:W-:Y:S11]  /*53e0*/  ISETP.NE.AND.EX P3, PT, R145, RZ, PT, P3 ;  /* 0x000000ff9100720c */ /* 0x000ff60003f65330 */
[----:B------:R-:W-:Y:S02]  /*53f0*/  @!UPT UIADD3 URZ, UPT, UPT, URZ, URZ, URZ ;  /* 0x000000fffffff290 */ /* 0x000fe4000fffe0ff */
[----:B------:R-:W1:Y:S01]  /*5400*/  @P3 LDC.64 R2, c[0x0][0x8a8] ;  /* 0x00022a00ff023b82 */ /* 0x000e620000000a00 */
[----:B------:R-:W-:Y:S04]  /*5410*/  @P3 IMAD R0, R146, UR36, RZ ;  /* 0x0000002492003c24 */ /* 0x000fe8000f8e02ff */
[----:B-1----:R-:W-:Y:S05]  /*5420*/  @P3 IMAD.WIDE R2, R0, 0x4, R2 ;  /* 0x0000000400023825 */ /* 0x002fea00078e0202 */
[----:B-----5:R1:W5:Y:S02]  /*5430*/  @P3 LDG.E R78, desc[UR46][R2.64] ;  /* 0x0000002e024e3981 */ /* 0x020364000c1e1900 */
[----:B-1----:R-:W2:Y:S02]  /*5440*/  @!P3 LDC R78, c[0x0][0x8a0] ;  /* 0x00022800ff4ebb82 */ /* 0x002ea40000000800 */
.L_x_87:
[----:B-----5:R-:W-:Y:S01]  /*5450*/  ISETP.NE.AND P4, PT, R82, RZ, PT ;  /* 0x000000ff5200720c */ /* 0x020fe20003f85270 */
[----:B------:R-:W-:Y:S01]  /*5460*/  BSSY B1, `(.L_x_88) ;  /* 0x0000048000017945 */ /* 0x000fe20003800000 */
[----:B------:R-:W-:Y:S01]  /*5470*/  SEL R7, RZ, 0xffffffff, P2 ;  /* 0xffffffffff077807 */ /* 0x000fe20001000000 */
[----:B------:R-:W-:Y:S01]  /*5480*/  IMAD.MOV.U32 R117, RZ, RZ, 0x1 ;  /* 0x00000001ff757424 */ /* 0x000fe200078e00ff */
[----:B------:R-:W-:Y:S01]  /*5490*/  LOP3.LUT P3, RZ, R151, 0xff, RZ, 0xc0, !PT ;  /* 0x000000ff97ff7812 */ /* 0x000fe2000786c0ff */
[----:B------:R-:W-:Y:S01]  /*54a0*/  IMAD R80, R76, 0x80, R79 ;  /* 0x000000804c507824 */ /* 0x000fe200078e024f */
[----:B------:R-:W-:Y:S02]  /*54b0*/  @P1 SEL R0, RZ, 0xffffffff, P4 ;  /* 0xffffffffff001807 */ /* 0x000fe40002000000 */
[----:B------:R-:W-:Y:S02]  /*54c0*/  CS2R R98, SRZ ;  /* 0x0000000000627805 */ /* 0x000fe4000001ff00 */
[----:B------:R-:W-:Y:S02]  /*54d0*/  LEA R3, R160, UR49, 0x3 ;  /* 0x00000031a0037c11 */ /* 0x000fe4000f8e18ff */
[----:B------:R-:W-:Y:S02]  /*54e0*/  CS2R R96, SRZ ;  /* 0x0000000000607805 */ /* 0x000fe4000001ff00 */
[----:B------:R-:W-:Y:S02]  /*54f0*/  @P0 SEL R0, R7, R0, !P3 ;  /* 0x0000000007000207 */ /* 0x000fe40005800000 */
[----:B------:R-:W-:Y:S02]  /*5500*/  CS2R R94, SRZ ;  /* 0x00000000005e7805 */ /* 0x000fe4000001ff00 */
[----:B------:R-:W-:Y:S02]  /*5510*/  LEA R116, R76, UR49, 0x3 ;  /* 0x000000314c747c11 */ /* 0x000fe4000f8e18ff */
[----:B------:R-:W-:Y:S02]  /*5520*/  CS2R R92, SRZ ;  /* 0x00000000005c7805 */ /* 0x000fe4000001ff00 */
[----:B------:R-:W-:Y:S02]  /*5530*/  @P1 LOP3.LUT R0, R0, 0x1, RZ, 0xc0, !PT ;  /* 0x0000000100001812 */ /* 0x000fe400078ec0ff */
[----:B------:R-:W-:Y:S02]  /*5540*/  CS2R R90, SRZ ;  /* 0x00000000005a7805 */ /* 0x000fe4000001ff00 */
[----:B------:R-:W-:Y:S02]  /*5550*/  SHF.L.U32 R5, R162, 0x1f, RZ ;  /* 0x0000001fa2057819 */ /* 0x000fe400000006ff */
[----:B------:R-:W-:Y:S02]  /*5560*/  CS2R R88, SRZ ;  /* 0x0000000000587805 */ /* 0x000fe4000001ff00 */
[----:B------:R-:W-:Y:S02]  /*5570*/  ISETP.NE.U32.OR P6, PT, R0, 0x1, !P1 ;  /* 0x000000010000780c */ /* 0x000fe40004fc5470 */
[----:B------:R-:W-:Y:S02]  /*5580*/  CS2R R102, SRZ ;  /* 0x0000000000667805 */ /* 0x000fe4000001ff00 */
[----:B------:R-:W-:Y:S02]  /*5590*/  PLOP3.LUT P2, PT, PT, PT, UP1, 0x80, 0x8 ;  /* 0x000000000008781c */ /* 0x000fe40003f4f018 */
[----:B------:R-:W-:Y:S02]  /*55a0*/  CS2R R100, SRZ ;  /* 0x0000000000647805 */ /* 0x000fe4000001ff00 */
[----:B------:R-:W-:Y:S02]  /*55b0*/  SEL R0, RZ, 0xffffffff, P4 ;  /* 0xffffffffff007807 */ /* 0x000fe40002000000 */
[----:B------:R-:W-:Y:S03]  /*55c0*/  P2R R104, PR, RZ, 0x40 ;  /* 0x00000040ff687803 */ /* 0x000fe60000000000 */
[----:B------:R-:W-:Y:S04]  /*55d0*/  @P6 SHF.L.U32 R2, R159, 0x1f, RZ ;  /* 0x0000001f9f026819 */ /* 0x000fe800000006ff */
[----:B------:R-:W-:Y:S01]  /*55e0*/  @P2 SEL R0, R7, R0, !P3 ;  /* 0x0000000007002207 */ /* 0x000fe20005800000 */
[----:B------:R-:W1:Y:S03]  /*55f0*/  @P6 SYNCS.PHASECHK.TRANS64.TRYWAIT P1, [R3+URZ+0x60], R2 ;  /* 0x00006002030065a7 */ /* 0x000e6600080211ff */
[----:B------:R-:W-:Y:S04]  /*5600*/  LOP3.LUT R0, R0, 0x1, RZ, 0xc0, !PT ;  /* 0x0000000100007812 */ /* 0x000fe800078ec0ff */
[----:B------:R-:W-:Y:S04]  /*5610*/  ISETP.NE.U32.AND P5, PT, R0, 0x1, PT ;  /* 0x000000010000780c */ /* 0x000fe80003fa5070 */
[----:B------:R-:W-:Y:S01]  /*5620*/  P2R R118, PR, RZ, 0x20 ;  /* 0x00000020ff767803 */ /* 0x000fe20000000000 */
[----:B------:R3:W4:Y:S01]  /*5630*/  SYNCS.PHASECHK.TRANS64.TRYWAIT P0, [R116+URZ+0xb0], R5 ;  /* 0x0000b005740075a7 */ /* 0x00072200080011ff */
[----:B-1----:R-:W-:Y:S01]  /*5640*/  @P6 SEL R117, RZ, 0x1, !P1 ;  /* 0x00000001ff756807 */ /* 0x002fe20004800000 */
[----:B---3--:R-:W-:Y:S06]  /*5650*/  @!P6 BRA `(.L_x_89) ;  /* 0x0000000000a0e947 */ /* 0x008fec0003800000 */
[----:B------:R-:W-:Y:S01]  /*5660*/  @P5 IMAD R7, R160, 0x2000, R153 ;  /* 0x00002000a0075824 */ /* 0x000fe200078e0299 */
[----:B------:R-:W-:Y:S01]  /*5670*/  ISETP.NE.AND P1, PT, R117, RZ, PT ;  /* 0x000000ff7500720c */ /* 0x000fe20003f25270 */
[----:B------:R-:W-:Y:S01]  /*5680*/  BSSY B0, `(.L_x_90) ;  /* 0x0000011000007945 */ /* 0x000fe20003800000 */
[----:B------:R-:W-:Y:S01]  /*5690*/  CS2R R102, SRZ ;  /* 0x0000000000667805 */ /* 0x000fe2000001ff00 */
[----:B------:R-:W-:Y:S01]  /*56a0*/  @P5 VIADD R2, R7, UR49 ;  /* 0x0000003107025c36 */ /* 0x000fe20008000000 */
[----:B------:R-:W-:Y:S02]  /*56b0*/  CS2R R100, SRZ ;  /* 0x0000000000647805 */ /* 0x000fe4000001ff00 */
[----:B------:R-:W-:Y:S02]  /*56c0*/  CS2R R90, SRZ ;  /* 0x00000000005a7805 */ /* 0x000fe4000001ff00 */
[----:B------:R-:W-:Y:S01]  /*56d0*/  CS2R R88, SRZ ;  /* 0x0000000000587805 */ /* 0x000fe2000001ff00 */
[--C-:B------:R-:W-:Y:S01]  /*56e0*/  @P5 IMAD.IADD R6, R165, 0x1, R2.reuse ;  /* 0x00000001a5065824 */ /* 0x100fe200078e0202 */
[----:B------:R-:W-:Y:S01]  /*56f0*/  CS2R R94, SRZ ;  /* 0x00000000005e7805 */ /* 0x000fe2000001ff00 */
[--C-:B------:R-:W-:Y:S01]  /*5700*/  @P5 IMAD.IADD R4, R164, 0x1, R2.reuse ;  /* 0x00000001a4045824 */ /* 0x100fe200078e0202 */
[----:B------:R-:W-:Y:S01]  /*5710*/  CS2R R92, SRZ ;  /* 0x00000000005c7805 */ /* 0x000fe2000001ff00 */
[----:B------:R-:W-:Y:S01]  /*5720*/  @P5 IMAD R2, R163, 0x10, R2 ;  /* 0x00000010a3025824 */ /* 0x000fe200078e0202 */
[----:B------:R-:W-:Y:S02]  /*5730*/  CS2R R98, SRZ ;  /* 0x0000000000627805 */ /* 0x000fe4000001ff00 */
[----:B------:R-:W-:Y:S01]  /*5740*/  CS2R R96, SRZ ;  /* 0x0000000000607805 */ /* 0x000fe2000001ff00 */
[----:B------:R-:W-:Y:S06]  /*5750*/  @P1 BRA `(.L_x_91) ;  /* 0x00000000000c1947 */ /* 0x000fec0003800000 */
[----:B------:R-:W-:Y:S04]  /*5760*/  SHF.L.U32 R0, R159, 0x1f, RZ ;  /* 0x0000001f9f007819 */ /* 0x000fe800000006ff */
[----:B------:R-:W1:Y:S02]  /*5770*/  SYNCS.PHASECHK.TRANS64.TRYWAIT P1, [R3+URZ+0x60], R0 ;  /* 0x00006000030075a7 */ /* 0x000e6400080211ff */
[----:B-1----:R-:W-:Y:S05]  /*5780*/  @!P1 BRA `(.L_x_92) ;  /* 0x0000003400849947 */ /* 0x002fea0003800000 */
.L_x_91:
[----:B------:R-:W-:Y:S05]  /*5790*/  BSYNC B0 ;  /* 0x0000000000007941 */ /* 0x000fea0003800000 */
.L_x_90:
[----:B------:R-:W-:Y:S01]  /*57a0*/  ISETP.NE.AND P1, PT, R118, RZ, PT ;  /* 0x000000ff7600720c */ /* 0x000fe20003f25270 */
[----:B-1----:R-:W-:Y:S02]  /*57b0*/  VIADD R3, R3, 0x70 ;  /* 0x0000007003037836 */ /* 0x002fe40000000000 */
[----:B------:R-:W-:Y:S02]  /*57c0*/  IMAD.U32 R0, RZ, RZ, UR37 ;  /* 0x00000025ff007e24 */ /* 0x000fe4000f8e00ff */
[----:B------:R-:W-:Y:S03]  /*57d0*/  VIADD R160, R160, 0x1 ;  /* 0x00000001a0a07836 */ /* 0x000fe60000000000 */
[----:B------:R-:W-:Y:S05]  /*57e0*/  PRMT R0, R0, 0x654, R3 ;  /* 0x0000065400007816 */ /* 0x000fea0000000003 */
[----:B------:R1:W3:Y:S04]  /*57f0*/  @P1 LDS.128 R100, [R7+UR49+0x200] ;  /* 0x0002003107641984 */ /* 0x0002e80008000c00 */
[----:B------:R1:W1:Y:S04]  /*5800*/  @P1 LDS.128 R88, [R6+0x200] ;  /* 0x0002000006581984 */ /* 0x0002680000000c00 */
[----:B------:R1:W1:Y:S04]  /*5810*/  @P1 LDS.128 R92, [R4+0x200] ;  /* 0x00020000045c1984 */ /* 0x0002680000000c00 */
[----:B------:R1:W1:Y:S01]  /*5820*/  @P1 LDS.128 R96, [R2+0x200] ;  /* 0x0002000002601984 */ /* 0x0002620000000c00 */
[C---:B------:R-:W-:Y:S01]  /*5830*/  ISETP.NE.AND P1, PT, R160.reuse, 0x2, PT ;  /* 0x00000002a000780c */ /* 0x040fe20003f25270 */
[----:B------:R-:W-:Y:S01]  /*5840*/  @!PT LDS RZ, [RZ] ;  /* 0x00000000fffff984 */ /* 0x000fe20000000800 */
[----:B------:R-:W-:Y:S01]  /*5850*/  @!PT LDS RZ, [RZ] ;  /* 0x00000000fffff984 */ /* 0x000fe20000000800 */
[----:B------:R-:W-:Y:S01]  /*5860*/  @!PT LDS RZ, [RZ] ;  /* 0x00000000fffff984 */ /* 0x000fe20000000800 */
[----:B------:R-:W-:Y:S01]  /*5870*/  @!PT LDS RZ, [RZ] ;  /* 0x00000000fffff984 */ /* 0x000fe20000000800 */
[----:B------:R5:W-:Y:S06]  /*5880*/  MEMBAR.ALL.CTA ;  /* 0x0000000000007992 */ /* 0x000bec0000008000 */
[----:B-----5:R-:W5:Y:S01]  /*5890*/  FENCE.VIEW.ASYNC.S ;  /* 0x00000000000073c6 */ /* 0x020f620000000000 */
[----:B------:R-:W-:Y:S01]  /*58a0*/  SEL R160, R160, RZ, P1 ;  /* 0x000000ffa0a07207 */ /* 0x000fe20000800000 */
[----:B-----5:R5:W-:Y:S02]  /*58b0*/  SYNCS.ARRIVE.TRANS64.RED.A1T0 RZ, [R0+URZ], RZ ;  /* 0x000000ff00ff79a7 */ /* 0x020be400081004ff */
[----:B-----5:R-:W-:Y:S04]  /*58c0*/  SEL R0, RZ, 0x1, P1 ;  /* 0x00000001ff007807 */ /* 0x020fe80000800000 */
[----:B---3--:R-:W-:Y:S02]  /*58d0*/  LOP3.LUT R159, R159, R0, RZ, 0x3c, !PT ;  /* 0x000000009f9f7212 */ /* 0x008fe400078e3cff */
.L_x_89:
[----:B------:R-:W-:Y:S05]  /*58e0*/  BSYNC B1 ;  /* 0x0000000000017941 */ /* 0x000fea0003800000 */
.L_x_88:
[----:B------:R-:W-:Y:S04]  /*58f0*/  SHF.R.U32.HI R3, RZ, 0x15, R80 ;  /* 0x00000015ff037819 */ /* 0x000fe80000011650 */
[----:B------:R-:W-:Y:S01]  /*5900*/  LOP3.LUT P1, RZ, R3, 0x3, R154, 0x48, !PT ;  /* 0x0000000303ff7812 */ /* 0x000fe2000782489a */
[----:B------:R-:W-:Y:S01]  /*5910*/  @!UPT UIADD3 URZ, UPT, UPT, URZ, URZ, URZ ;  /* 0x000000fffffff290 */ /* 0x000fe2000fffe0ff */
[----:B----4-:R-:W-:Y:S11]  /*5920*/  @P0 BRA `(.L_x_93) ;  /* 0x0000000000080947 */ /* 0x010ff60003800000 */
[----:B------:R-:W3:Y:S02]  /*5930*/  SYNCS.PHASECHK.TRANS64.TRYWAIT P0, [R116+URZ+0xb0], R5 ;  /* 0x0000b005740075a7 */ /* 0x000ee400080011ff */
[----:B---3--:R-:W-:Y:S05]  /*5940*/  @!P0 BRA `(.L_x_94) ;  /* 0x0000003400288947 */ /* 0x008fea0003800000 */
.L_x_93:
[----:B------:R-:W-:Y:S05]  /*5950*/  @!P1 BRA `(.L_x_95) ;  /* 0x0000000000409947 */ /* 0x000fea0003800000 */
[----:B------:R-:W3:Y:S01]  /*5960*/  LDCU.64 UR8, c[0x4][0x70] ;  /* 0x01000e00ff0877ac */ /* 0x000ee20008000a00 */
[----:B------:R-:W-:Y:S01]  /*5970*/  MOV R3, 0x0 ;  /* 0x0000000000037802 */ /* 0x000fe20000000f00 */
[----:B------:R-:W-:Y:S02]  /*5980*/  HFMA2 R12, -RZ, RZ, 0, 5.9604644775390625e-08 ;  /* 0x00000001ff0c7431 */ /* 0x000fe400000001ff */
[----:B------:R-:W-:Y:S02]  /*5990*/  IMAD.MOV.U32 R8, RZ, RZ, 0x192 ;  /* 0x00000192ff087424 */ /* 0x000fe400078e00ff */
[----:B------:R-:W-:Y:S01]  /*59a0*/  IMAD.MOV.U32 R13, RZ, RZ, RZ ;  /* 0x000000ffff0d7224 */ /* 0x000fe200078e00ff */
[----:B------:R-:W4:Y:S01]  /*59b0*/  LDCU.64 UR6, c[0x4][0x78] ;  /* 0x01000f00ff0677ac */ /* 0x000f220008000a00 */
[----:B-1----:R-:W1:Y:S01]  /*59c0*/  LDC.64 R2, c[0x4][R3] ;  /* 0x0100000003027b82 */ /* 0x002e620000000a00 */
[----:B------:R-:W5:Y:S01]  /*59d0*/  LDCU.64 UR4, c[0x4][0x10] ;  /* 0x01000200ff0477ac */ /* 0x000f620008000a00 */
[----:B---3--:R-:W-:Y:S01]  /*59e0*/  MOV R5, UR9 ;  /* 0x0000000900057c02 */ /* 0x008fe20008000f00 */
[----:B------:R-:W-:Y:S01]  /*59f0*/  IMAD.U32 R4, RZ, RZ, UR8 ;  /* 0x00000008ff047e24 */ /* 0x000fe2000f8e00ff */
[----:B----4-:R-:W-:Y:S01]  /*5a00*/  MOV R7, UR7 ;  /* 0x0000000700077c02 */ /* 0x010fe20008000f00 */
[----:B------:R-:W-:Y:S01]  /*5a10*/  IMAD.U32 R6, RZ, RZ, UR6 ;  /* 0x00000006ff067e24 */ /* 0x000fe2000f8e00ff */
[----:B-----5:R-:W-:Y:S01]  /*5a20*/  MOV R11, UR5 ;  /* 0x00000005000b7c02 */ /* 0x020fe20008000f00 */
[----:B------:R-:W-:Y:S02]  /*5a30*/  IMAD.U32 R10, RZ, RZ, UR4 ;  /* 0x00000004ff0a7e24 */ /* 0x000fe4000f8e00ff */
[----:B------:R-:W-:Y:S07]  /*5a40*/  LEPC R20, `(.L_x_95) ;  /* 0x000000001014794e */ /* 0x000fee0000000000 */
[----:B-12---:R-:W-:Y:S05]  /*5a50*/  CALL.ABS.NOINC R2 ;  /* 0x0000000002007343 */ /* 0x006fea0003c00000 */
.L_x_95:
[----:B------:R-:W-:Y:S01]  /*5a60*/  SHF.L.U32 R83, R100, 0x10, RZ ;  /* 0x0000001064537819 */ /* 0x000fe200000006ff */
[----:B------:R-:W-:Y:S05]  /*5a70*/  WARPSYNC.ALL ;  /* 0x0000000000007948 */ /* 0x000fea0003800000 */
[----:B------:R-:W-:Y:S01]  /*5a80*/  R2UR UR4, R80 ;  /* 0x00000000500472ca */ /* 0x000fe200000e0000 */
[----:B------:R-:W-:Y:S01]  /*5a90*/  BSSY.RECONVERGENT B0, `(.L_x_96) ;  /* 0x0000121000007945 */ /* 0x000fe20003800200 */
[----:B------:R-:W-:Y:S02]  /*5aa0*/  ISETP.NE.AND P6, PT, R104, RZ, PT ;  /* 0x000000ff6800720c */ /* 0x000fe40003fc5270 */
[----:B------:R-:W-:Y:S02]  /*5ab0*/  IADD3 R119, PT, PT, R153, UR49, RZ ;  /* 0x0000003199777c10 */ /* 0x000fe4000fffe0ff */
[----:B------:R-:W-:Y:S02]  /*5ac0*/  SHF.L.U32 R124, R163, 0x4, RZ ;  /* 0x00000004a37c7819 */ /* 0x000fe400000006ff */
[-C--:B------:R-:W-:Y:S02]  /*5ad0*/  IADD3 R172, PT, PT, R165, R119.reuse, RZ ;  /* 0x00000077a5ac7210 */ /* 0x080fe40007ffe0ff */
[----:B------:R-:W-:Y:S02]  /*5ae0*/  IADD3 R171, PT, PT, R164, R119, RZ ;  /* 0x00000077a4ab7210 */ /* 0x000fe40007ffe0ff */
[----:B------:R-:W-:Y:S01]  /*5af0*/  IADD3 R170, PT, PT, R119, R124, RZ ;  /* 0x0000007c77aa7210 */ /* 0x000fe20007ffe0ff */
[----:B-1-3--:R-:W2:Y:S01]  /*5b00*/  LDTM.x64 R4, tmem[UR4] ;  /* 0x00000004000479ee */ /* 0x00aea20008340000 */
[C---:B------:R-:W-:Y:S02]  /*5b10*/  PRMT R81, R100.reuse, 0x8880, RZ ;  /* 0x0000888064517816 */ /* 0x040fe400000000ff */
[----:B------:R-:W-:Y:S02]  /*5b20*/  SHF.R.S32.HI R83, RZ, 0x18, R83 ;  /* 0x00000018ff537819 */ /* 0x000fe40000011453 */
[----:B------:R-:W-:Y:S02]  /*5b30*/  SHF.R.S32.HI R86, RZ, 0x18, R101 ;  /* 0x00000018ff567819 */ /* 0x000fe40000011465 */
[----:B------:R-:W-:Y:S02]  /*5b40*/  SHF.L.U32 R84, R100, 0x8, RZ ;  /* 0x0000000864547819 */ /* 0x000fe400000006ff */
[----:B------:R-:W-:Y:S02]  /*5b50*/  SHF.L.U32 R85, R101, 0x8, RZ ;  /* 0x0000000865557819 */ /* 0x000fe400000006ff */
[----:B------:R-:W-:Y:S02]  /*5b60*/  SHF.R.S32.HI R84, RZ, 0x18, R84 ;  /* 0x00000018ff547819 */ /* 0x000fe40000011454 */
[----:B------:R-:W-:Y:S02]  /*5b70*/  SHF.R.S32.HI R85, RZ, 0x18, R85 ;  /* 0x00000018ff557819 */ /* 0x000fe40000011455 */
[----:B------:R-:W-:Y:S02]  /*5b80*/  SHF.L.U32 R87, R98, 0x8, RZ ;  /* 0x0000000862577819 */ /* 0x000fe400000006ff */
[----:B------:R-:W-:Y:S02]  /*5b90*/  ISETP.NE.AND P0, PT, R167, RZ, PT ;  /* 0x000000ffa700720c */ /* 0x000fe40003f05270 */
[----:B------:R-:W-:Y:S02]  /*5ba0*/  SHF.R.S32.HI R87, RZ, 0x18, R87 ;  /* 0x00000018ff577819 */ /* 0x000fe40000011457 */
[----:B------:R-:W-:Y:S02]  /*5bb0*/  LEA R125, R160, UR49, 0x3 ;  /* 0x00000031a07d7c11 */ /* 0x000fe4000f8e18ff */
[----:B------:R-:W-:Y:S01]  /*5bc0*/  @P6 SHF.L.U32 R126, R159, 0x1f, RZ ;  /* 0x0000001f9f7e6819 */ /* 0x000fe200000006ff */
[C---:B--2---:R-:W-:Y:S02]  /*5bd0*/  IMAD R0, R78.reuse, R4, RZ ;  /* 0x000000044e007224 */ /* 0x044fe400078e02ff */
[C---:B------:R-:W-:Y:S02]  /*5be0*/  IMAD R2, R78.reuse, R5, RZ ;  /* 0x000000054e027224 */ /* 0x040fe400078e02ff */
[----:B------:R-:W-:Y:S02]  /*5bf0*/  IMAD R3, R78, R6, RZ ;  /* 0x000000064e037224 */ /* 0x000fe400078e02ff */
[-C--:B------:R-:W-:Y:S01]  /*5c00*/  IMAD R0, R81, R82.reuse, R0 ;  /* 0x0000005251007224 */ /* 0x080fe200078e0200 */
[----:B------:R-:W-:Y:S01]  /*5c10*/  SHF.R.S32.HI R81, RZ, 0x18, R100 ;  /* 0x00000018ff517819 */ /* 0x000fe20000011464 */
[-C--:B------:R-:W-:Y:S01]  /*5c20*/  IMAD R2, R83, R82.reuse, R2 ;  /* 0x0000005253027224 */ /* 0x080fe200078e0202 */
[C---:B------:R-:W-:Y:S01]  /*5c30*/  PRMT R83, R101.reuse, 0x8880, RZ ;  /* 0x0000888065537816 */ /* 0x040fe200000000ff */
[----:B------:R-:W-:Y:S01]  /*5c40*/  IMAD R3, R84, R82, R3 ;  /* 0x0000005254037224 */ /* 0x000fe200078e0203 */
[----:B------:R-:W-:Y:S01]  /*5c50*/  SHF.L.U32 R84, R101, 0x10, RZ ;  /* 0x0000001065547819 */ /* 0x000fe200000006ff */
[C---:B------:R-:W-:Y:S02]  /*5c60*/  IMAD R7, R78.reuse, R7, RZ ;  /* 0x000000074e077224 */ /* 0x040fe400078e02ff */
[C---:B------:R-:W-:Y:S01]  /*5c70*/  IMAD R4, R78.reuse, R8, RZ ;  /* 0x000000084e047224 */ /* 0x040fe200078e02ff */
[----:B------:R-:W-:Y:S01]  /*5c80*/  SHF.R.S32.HI R84, RZ, 0x18, R84 ;  /* 0x00000018ff547819 */ /* 0x000fe20000011454 */
[----:B------:R-:W-:Y:S02]  /*5c90*/  IMAD R5, R78, R9, RZ ;  /* 0x000000094e057224 */ /* 0x000fe400078e02ff */
[----:B------:R-:W-:Y:S01]  /*5ca0*/  IMAD R7, R81, R82, R7 ;  /* 0x0000005251077224 */ /* 0x000fe200078e0207 */
[----:B------:R-:W-:Y:S01]  /*5cb0*/  PRMT R81, R102, 0x8880, RZ ;  /* 0x0000888066517816 */ /* 0x000fe200000000ff */
[----:B------:R-:W-:Y:S02]  /*5cc0*/  IMAD R6, R78, R10, RZ ;  /* 0x0000000a4e067224 */ /* 0x000fe400078e02ff */
[-C--:B------:R-:W-:Y:S01]  /*5cd0*/  IMAD R4, R83, R82.reuse, R4 ;  /* 0x0000005253047224 */ /* 0x080fe200078e0204 */
[----:B------:R-:W-:Y:S01]  /*5ce0*/  I2IP.S8.S32.SAT R105, R7, R3, RZ ;  /* 0x0000000307697239 */ /* 0x000fe200000014ff */
[----:B------:R-:W-:Y:S01]  /*5cf0*/  IMAD R5, R84, R82, R5 ;  /* 0x0000005254057224 */ /* 0x000fe200078e0205 */
[----:B------:R-:W-:Y:S01]  /*5d00*/  SHF.L.U32 R83, R102, 0x10, RZ ;  /* 0x0000001066537819 */ /* 0x000fe200000006ff */
[----:B------:R-:W-:Y:S01]  /*5d10*/  IMAD R11, R78, R11, RZ ;  /* 0x0000000b4e0b7224 */ /* 0x000fe200078e02ff */
[----:B------:R-:W-:Y:S01]  /*5d20*/  I2IP.S8.S32.SAT R104, R2, R0, R105 ;  /* 0x0000000002687239 */ /* 0x000fe20000001469 */
[----:B------:R-:W-:Y:S01]  /*5d30*/  IMAD R6, R85, R82, R6 ;  /* 0x0000005255067224 */ /* 0x000fe200078e0206 */
[----:B------:R-:W-:Y:S01]  /*5d40*/  SHF.R.S32.HI R83, RZ, 0x18, R83 ;  /* 0x00000018ff537819 */ /* 0x000fe20000011453 */
[----:B------:R-:W-:Y:S01]  /*5d50*/  IMAD R8, R78, R12, RZ ;  /* 0x0000000c4e087224 */ /* 0x000fe200078e02ff */
[----:B------:R-:W-:Y:S01]  /*5d60*/  SHF.L.U32 R85, R102, 0x8, RZ ;  /* 0x0000000866557819 */ /* 0x000fe200000006ff */
[----:B------:R-:W-:Y:S02]  /*5d70*/  IMAD R9, R78, R13, RZ ;  /* 0x0000000d4e097224 */ /* 0x000fe400078e02ff */
[----:B------:R-:W-:Y:S01]  /*5d80*/  IMAD R11, R86, R82, R11 ;  /* 0x00000052560b7224 */ /* 0x000fe200078e020b */
[----:B------:R-:W-:Y:S01]  /*5d90*/  SHF.R.S32.HI R85, RZ, 0x18, R85 ;  /* 0x00000018ff557819 */ /* 0x000fe20000011455 */
[C---:B------:R-:W-:Y:S01]  /*5da0*/  IMAD R10, R78.reuse, R14, RZ ;  /* 0x0000000e4e0a7224 */ /* 0x040fe200078e02ff */
[----:B------:R-:W-:Y:S01]  /*5db0*/  SHF.R.S32.HI R86, RZ, 0x18, R103 ;  /* 0x00000018ff567819 */ /* 0x000fe20000011467 */
[----:B------:R-:W-:Y:S01]  /*5dc0*/  IMAD R8, R81, R82, R8 ;  /* 0x0000005251087224 */ /* 0x000fe200078e0208 */
[----:B------:R-:W-:Y:S01]  /*5dd0*/  I2IP.S8.S32.SAT R106, R11, R6, RZ ;  /* 0x000000060b6a7239 */ /* 0x000fe200000014ff */
[----:B------:R-:W-:Y:S01]  /*5de0*/  IMAD R9, R83, R82, R9 ;  /* 0x0000005253097224 */ /* 0x000fe200078e0209 */
[C---:B------:R-:W-:Y:S01]  /*5df0*/  PRMT R83, R103.reuse, 0x8880, RZ ;  /* 0x0000888067537816 */ /* 0x040fe200000000ff */
[----:B------:R-:W-:Y:S01]  /*5e00*/  IMAD.U32 R84, R103, 0x10000, RZ ;  /* 0x0001000067547824 */ /* 0x000fe200078e00ff */
[----:B------:R-:W-:Y:S01]  /*5e10*/  I2IP.S8.S32.SAT R105, R5, R4, R106 ;  /* 0x0000000405697239 */ /* 0x000fe2000000146a */
[C---:B------:R-:W-:Y:S01]  /*5e20*/  IMAD R15, R78.reuse, R15, RZ ;  /* 0x0000000f4e0f7224 */ /* 0x040fe200078e02ff */
[----:B------:R-:W-:Y:S01]  /*5e30*/  SHF.R.S32.HI R81, RZ, 0x18, R102 ;  /* 0x00000018ff517819 */ /* 0x000fe20000011466 */
[----:B------:R-:W-:Y:S01]  /*5e40*/  IMAD R10, R85, R82, R10 ;  /* 0x00000052550a7224 */ /* 0x000fe200078e020a */
[----:B------:R-:W-:Y:S01]  /*5e50*/  SHF.R.S32.HI R84, RZ, 0x18, R84 ;  /* 0x00000018ff547819 */ /* 0x000fe20000011454 */
[C---:B------:R-:W-:Y:S01]  /*5e60*/  IMAD R12, R78.reuse, R16, RZ ;  /* 0x000000104e0c7224 */ /* 0x040fe200078e02ff */
[----:B------:R-:W-:Y:S01]  /*5e70*/  SHF.L.U32 R85, R103, 0x8, RZ ;  /* 0x0000000867557819 */ /* 0x000fe200000006ff */
[----:B------:R-:W-:Y:S02]  /*5e80*/  IMAD R13, R78, R17, RZ ;  /* 0x000000114e0d7224 */ /* 0x000fe400078e02ff */
[----:B------:R-:W-:Y:S01]  /*5e90*/  IMAD R15, R81, R82, R15 ;  /* 0x00000052510f7224 */ /* 0x000fe200078e020f */
[----:B------:R-:W-:Y:S01]  /*5ea0*/  PRMT R81, R88, 0x8880, RZ ;  /* 0x0000888058517816 */ /* 0x000fe200000000ff */
[----:B------:R-:W-:Y:S01]  /*5eb0*/  IMAD R14, R78, R18, RZ ;  /* 0x000000124e0e7224 */ /* 0x000fe200078e02ff */
[----:B------:R-:W-:Y:S01]  /*5ec0*/  SHF.R.S32.HI R85, RZ, 0x18, R85 ;  /* 0x00000018ff557819 */ /* 0x000fe20000011455 */
[----:B------:R-:W-:Y:S01]  /*5ed0*/  IMAD R12, R83, R82, R12 ;  /* 0x00000052530c7224 */ /* 0x000fe200078e020c */
[----:B------:R-:W-:Y:S01]  /*5ee0*/  I2IP.S8.S32.SAT R106, R15, R10, RZ ;  /* 0x0000000a0f6a7239 */ /* 0x000fe200000014ff */
[----:B------:R-:W-:Y:S01]  /*5ef0*/  IMAD R13, R84, R82, R13 ;  /* 0x00000052540d7224 */ /* 0x000fe200078e020d */
[----:B------:R-:W-:Y:S01]  /*5f00*/  SHF.L.U32 R83, R88, 0x10, RZ ;  /* 0x0000001058537819 */ /* 0x000fe200000006ff */
[C---:B------:R-:W-:Y:S01]  /*5f10*/  IMAD R19, R78.reuse, R19, RZ ;  /* 0x000000134e137224 */ /* 0x040fe200078e02ff */
[----:B------:R-:W-:Y:S01]  /*5f20*/  I2IP.S8.S32.SAT R106, R9, R8, R106 ;  /* 0x00000008096a7239 */ /* 0x000fe2000000146a */
[----:B------:R-:W-:Y:S01]  /*5f30*/  IMAD R14, R85, R82, R14 ;  /* 0x00000052550e7224 */ /* 0x000fe200078e020e */
[----:B------:R-:W-:Y:S01]  /*5f40*/  SHF.R.S32.HI R83, RZ, 0x18, R83 ;  /* 0x00000018ff537819 */ /* 0x000fe20000011453 */
[C---:B------:R-:W-:Y:S01]  /*5f50*/  IMAD R16, R78.reuse, R20, RZ ;  /* 0x000000144e107224 */ /* 0x040fe200078e02ff */
[----:B------:R-:W-:Y:S01]  /*5f60*/  SHF.L.U32 R84, R89, 0x10, RZ ;  /* 0x0000001059547819 */ /* 0x000fe200000006ff */
[----:B------:R-:W-:Y:S01]  /*5f70*/  IMAD R17, R78, R21, RZ ;  /* 0x000000154e117224 */ /* 0x000fe200078e02ff */
[----:B------:R-:W-:Y:S01]  /*5f80*/  SHF.L.U32 R85, R88, 0x8, RZ ;  /* 0x0000000858557819 */ /* 0x000fe200000006ff */
[----:B------:R-:W-:Y:S01]  /*5f90*/  IMAD R19, R86, R82, R19 ;  /* 0x0000005256137224 */ /* 0x000fe200078e0213 */
[----:B------:R-:W-:Y:S01]  /*5fa0*/  SHF.R.S32.HI R84, RZ, 0x18, R84 ;  /* 0x00000018ff547819 */ /* 0x000fe20000011454 */
[C---:B------:R-:W-:Y:S01]  /*5fb0*/  IMAD R18, R78.reuse, R22, RZ ;  /* 0x000000164e127224 */ /* 0x040fe200078e02ff */
[----:B------:R-:W-:Y:S01]  /*5fc0*/  SHF.R.S32.HI R85, RZ, 0x18, R85 ;  /* 0x00000018ff557819 */ /* 0x000fe20000011455 */
[----:B------:R-:W-:Y:S01]  /*5fd0*/  IMAD R16, R81, R82, R16 ;  /* 0x0000005251107224 */ /* 0x000fe200078e0210 */
[----:B------:R-:W-:Y:S01]  /*5fe0*/  I2IP.S8.S32.SAT R107, R19, R14, RZ ;  /* 0x0000000e136b7239 */ /* 0x000fe200000014ff */
[-C--:B------:R-:W-:Y:S01]  /*5ff0*/  IMAD R17, R83, R82.reuse, R17 ;  /* 0x0000005253117224 */ /* 0x080fe200078e0211 */
[----:B------:R-:W-:Y:S01]  /*6000*/  PRMT R83, R89, 0x8880, RZ ;  /* 0x0000888059537816 */ /* 0x000fe200000000ff */
[C---:B------:R-:W-:Y:S01]  /*6010*/  IMAD R23, R78.reuse, R23, RZ ;  /* 0x000000174e177224 */ /* 0x040fe200078e02ff */
[----:B------:R-:W-:Y:S01]  /*6020*/  SHF.R.S32.HI R81, RZ, 0x18, R88 ;  /* 0x00000018ff517819 */ /* 0x000fe20000011458 */
[----:B------:R-:W-:Y:S01]  /*6030*/  IMAD R18, R85, R82, R18 ;  /* 0x0000005255127224 */ /* 0x000fe200078e0212 */
[----:B------:R-:W-:Y:S01]  /*6040*/  SHF.L.U32 R85, R89, 0x8, RZ ;  /* 0x0000000859557819 */ /* 0x000fe200000006ff */
[C---:B------:R-:W-:Y:S01]  /*6050*/  IMAD R20, R78.reuse, R24, RZ ;  /* 0x000000184e147224 */ /* 0x040fe200078e02ff */
[----:B------:R-:W-:Y:S01]  /*6060*/  I2IP.S8.S32.SAT R107, R13, R12, R107 ;  /* 0x0000000c0d6b7239 */ /* 0x000fe2000000146b */
[----:B------:R-:W-:Y:S01]  /*6070*/  IMAD R21, R78, R25, RZ ;  /* 0x000000194e157224 */ /* 0x000fe200078e02ff */
[----:B------:R-:W-:Y:S01]  /*6080*/  SHF.R.S32.HI R85, RZ, 0x18, R85 ;  /* 0x00000018ff557819 */ /* 0x000fe20000011455 */
[----:B------:R-:W-:Y:S01]  /*6090*/  IMAD R23, R81, R82, R23 ;  /* 0x0000005251177224 */ /* 0x000fe200078e0217 */
[----:B------:R-:W-:Y:S01]  /*60a0*/  PRMT R81, R90, 0x8880, RZ ;  /* 0x000088805a517816 */ /* 0x000fe200000000ff */
[----:B------:R-:W-:Y:S01]  /*60b0*/  IMAD R22, R78, R26, RZ ;  /* 0x0000001a4e167224 */ /* 0x000fe200078e02ff */
[----:B------:R1:W-:Y:S01]  /*60c0*/  STS.128 [R153+UR49+0x4200], R104 ;  /* 0x0042006899007988 */ /* 0x0003e20008000c31 */
[----:B------:R-:W-:Y:S01]  /*60d0*/  IMAD R20, R83, R82, R20 ;  /* 0x0000005253147224 */ /* 0x000fe200078e0214 */
[----:B------:R-:W-:Y:S01]  /*60e0*/  I2IP.S8.S32.SAT R108, R23, R18, RZ ;  /* 0x00000012176c7239 */ /* 0x000fe200000014ff */
[----:B------:R-:W-:Y:S01]  /*60f0*/  IMAD R21, R84, R82, R21 ;  /* 0x0000005254157224 */ /* 0x000fe200078e0215 */
[----:B------:R-:W-:Y:S01]  /*6100*/  SHF.R.S32.HI R86, RZ, 0x18, R89 ;  /* 0x00000018ff567819 */ /* 0x000fe20000011459 */
[----:B------:R-:W-:Y:S01]  /*6110*/  IMAD.U32 R83, R90, 0x10000, RZ ;  /* 0x000100005a537824 */ /* 0x000fe200078e00ff */
[----:B------:R-:W-:Y:S01]  /*6120*/  I2IP.S8.S32.SAT R108, R17, R16, R108 ;  /* 0x00000010116c7239 */ /* 0x000fe2000000146c */
[----:B------:R-:W-:Y:S01]  /*6130*/  IMAD R27, R78, R27, RZ ;  /* 0x0000001b4e1b7224 */ /* 0x000fe200078e02ff */
[----:B------:R-:W-:Y:S01]  /*6140*/  SHF.L.U32 R84, R91, 0x10, RZ ;  /* 0x000000105b547819 */ /* 0x000fe200000006ff */
[----:B------:R-:W-:Y:S01]  /*6150*/  IMAD R22, R85, R82, R22 ;  /* 0x0000005255167224 */ /* 0x000fe200078e0216 */
[----:B------:R-:W-:Y:S01]  /*6160*/  SHF.L.U32 R85, R90, 0x8, RZ ;  /* 0x000000085a557819 */ /* 0x000fe200000006ff */
[C---:B------:R-:W-:Y:S01]  /*6170*/  IMAD R24, R78.reuse, R28, RZ ;  /* 0x0000001c4e187224 */ /* 0x040fe200078e02ff */
[----:B------:R-:W-:Y:S01]  /*6180*/  SHF.R.S32.HI R83, RZ, 0x18, R83 ;  /* 0x00000018ff537819 */ /* 0x000fe20000011453 */
[----:B------:R-:W-:Y:S01]  /*6190*/  IMAD R25, R78, R29, RZ ;  /* 0x0000001d4e197224 */ /* 0x000fe200078e02ff */
[----:B------:R-:W-:Y:S01]  /*61a0*/  SHF.R.S32.HI R84, RZ, 0x18, R84 ;  /* 0x00000018ff547819 */ /* 0x000fe20000011454 */
[----:B------:R-:W-:Y:S01]  /*61b0*/  IMAD R27, R86, R82, R27 ;  /* 0x00000052561b7224 */ /* 0x000fe200078e021b */
[----:B------:R-:W-:Y:S01]  /*61c0*/  SHF.R.S32.HI R85, RZ, 0x18, R85 ;  /* 0x00000018ff557819 */ /* 0x000fe20000011455 */
[C---:B------:R-:W-:Y:S01]  /*61d0*/  IMAD R26, R78.reuse, R30, RZ ;  /* 0x0000001e4e1a7224 */ /* 0x040fe200078e02ff */
[----:B------:R-:W-:Y:S01]  /*61e0*/  SHF.R.S32.HI R86, RZ, 0x18, R91 ;  /* 0x00000018ff567819 */ /* 0x000fe2000001145b */
[----:B------:R-:W-:Y:S01]  /*61f0*/  IMAD R24, R81, R82, R24 ;  /* 0x0000005251187224 */ /* 0x000fe200078e0218 */
[----:B------:R-:W-:Y:S01]  /*6200*/  I2IP.S8.S32.SAT R109, R27, R22, RZ ;  /* 0x000000161b6d7239 */ /* 0x000fe200000014ff */
[----:B------:R-:W-:Y:S01]  /*6210*/  IMAD R25, R83, R82, R25 ;  /* 0x0000005253197224 */ /* 0x000fe200078e0219 */
[----:B------:R-:W-:Y:S01]  /*6220*/  SHF.R.S32.HI R81, RZ, 0x18, R90 ;  /* 0x00000018ff517819 */ /* 0x000fe2000001145a */
[C---:B------:R-:W-:Y:S01]  /*6230*/  IMAD R31, R78.reuse, R31, RZ ;  /* 0x0000001f4e1f7224 */ /* 0x040fe200078e02ff */
[----:B------:R-:W-:Y:S01]  /*6240*/  I2IP.S8.S32.SAT R109, R21, R20, R109 ;  /* 0x00000014156d7239 */ /* 0x000fe2000000146d */
[----:B------:R-:W-:Y:S01]  /*6250*/  IMAD R26, R85, R82, R26 ;  /* 0x00000052551a7224 */ /* 0x000fe200078e021a */
[C---:B------:R-:W-:Y:S01]  /*6260*/  PRMT R83, R91.reuse, 0x8880, RZ ;  /* 0x000088805b537816 */ /* 0x040fe200000000ff */
[C---:B------:R-:W-:Y:S01]  /*6270*/  IMAD R28, R78.reuse, R32, RZ ;  /* 0x000000204e1c7224 */ /* 0x040fe200078e02ff */
[----:B------:R-:W-:Y:S01]  /*6280*/  SHF.L.U32 R85, R91, 0x8, RZ ;  /* 0x000000085b557819 */ /* 0x000fe200000006ff */
[C---:B------:R-:W-:Y:S02]  /*6290*/  IMAD R29, R78.reuse, R33, RZ ;  /* 0x000000214e1d7224 */ /* 0x040fe400078e02ff */
[----:B------:R-:W-:Y:S01]  /*62a0*/  IMAD R31, R81, R82, R31 ;  /* 0x00000052511f7224 */ /* 0x000fe200078e021f */
[----:B------:R-:W-:Y:S01]  /*62b0*/  SHF.R.S32.HI R85, RZ, 0x18, R85 ;  /* 0x00000018ff557819 */ /* 0x000fe20000011455 */
[----:B------:R-:W-:Y:S01]  /*62c0*/  IMAD R30, R78, R34, RZ ;  /* 0x000000224e1e7224 */ /* 0x000fe200078e02ff */
[----:B------:R-:W-:Y:S01]  /*62d0*/  PRMT R81, R92, 0x8880, RZ ;  /* 0x000088805c517816 */ /* 0x000fe200000000ff */
[----:B------:R-:W-:Y:S01]  /*62e0*/  IMAD R28, R83, R82, R28 ;  /* 0x00000052531c7224 */ /* 0x000fe200078e021c */
[----:B------:R-:W-:Y:S01]  /*62f0*/  I2IP.S8.S32.SAT R110, R31, R26, RZ ;  /* 0x0000001a1f6e7239 */ /* 0x000fe200000014ff */
[----:B------:R-:W-:Y:S01]  /*6300*/  IMAD R29, R84, R82, R29 ;  /* 0x00000052541d7224 */ /* 0x000fe200078e021d */
[----:B------:R-:W-:Y:S01]  /*6310*/  SHF.L.U32 R83, R92, 0x10, RZ ;  /* 0x000000105c537819 */ /* 0x000fe200000006ff */
[----:B------:R-:W-:Y:S01]  /*6320*/  IMAD R35, R78, R35, RZ ;  /* 0x000000234e237224 */ /* 0x000fe200078e02ff */
[----:B------:R-:W-:Y:S01]  /*6330*/  I2IP.S8.S32.SAT R110, R25, R24, R110 ;  /* 0x00000018196e7239 */ /* 0x000fe2000000146e */
[----:B------:R-:W-:Y:S01]  /*6340*/  IMAD R30, R85, R82, R30 ;  /* 0x00000052551e7224 */ /* 0x000fe200078e021e */
[----:B------:R-:W-:Y:S01]  /*6350*/  SHF.L.U32 R85, R92, 0x8, RZ ;  /* 0x000000085c557819 */ /* 0x000fe200000006ff */
[C---:B------:R-:W-:Y:S01]  /*6360*/  IMAD R32, R78.reuse, R36, RZ ;  /* 0x000000244e207224 */ /* 0x040fe200078e02ff */
[----:B------:R-:W-:Y:S01]  /*6370*/  SHF.R.S32.HI R83, RZ, 0x18, R83 ;  /* 0x00000018ff537819 */ /* 0x000fe20000011453 */
[----:B------:R-:W-:Y:S01]  /*6380*/  IMAD R33, R78, R37, RZ ;  /* 0x000000254e217224 */ /* 0x000fe200078e02ff */
[----:B------:R-:W-:Y:S01]  /*6390*/  SHF.R.S32.HI R85, RZ, 0x18, R85 ;  /* 0x00000018ff557819 */ /* 0x000fe20000011455 */
[----:B------:R-:W-:Y:S01]  /*63a0*/  IMAD R35, R86, R82, R35 ;  /* 0x0000005256237224 */ /* 0x000fe200078e0223 */
[----:B------:R-:W-:Y:S01]  /*63b0*/  PRMT R84, R93, 0x8880, RZ ;  /* 0x000088805d547816 */ /* 0x000fe200000000ff */
[----:B------:R-:W-:Y:S01]  /*63c0*/  IMAD R34, R78, R38, RZ ;  /* 0x000000264e227224 */ /* 0x000fe200078e02ff */
[----:B------:R-:W-:Y:S01]  /*63d0*/  SHF.L.U32 R86, R96, 0x10, RZ ;  /* 0x0000001060567819 */ /* 0x000fe200000006ff */
[----:B------:R-:W-:Y:S01]  /*63e0*/  IMAD R32, R81, R82, R32 ;  /* 0x0000005251207224 */ /* 0x000fe200078e0220 */
[----:B------:R-:W-:Y:S01]  /*63f0*/  SHF.R.S32.HI R81, RZ, 0x18, R92 ;  /* 0x00000018ff517819 */ /* 0x000fe2000001145c */
[C---:B------:R-:W-:Y:S01]  /*6400*/  IMAD R39, R78.reuse, R39, RZ ;  /* 0x000000274e277224 */ /* 0x040fe200078e02ff */
[----:B------:R-:W-:Y:S01]  /*6410*/  I2IP.S8.S32.SAT R111, R35, R30, RZ ;  /* 0x0000001e236f7239 */ /* 0x000fe200000014ff */
[-C--:B------:R-:W-:Y:S02]  /*6420*/  IMAD R33, R83, R82.reuse, R33 ;  /* 0x0000005253217224 */ /* 0x080fe400078e0221 */
[----:B------:R-:W-:Y:S01]  /*6430*/  IMAD R34, R85, R82, R34 ;  /* 0x0000005255227224 */ /* 0x000fe200078e0222 */
[----:B------:R-:W-:Y:S01]  /*6440*/  I2IP.S8.S32.SAT R111, R29, R28, R111 ;  /* 0x0000001c1d6f7239 */ /* 0x000fe2000000146f */
[C---:B------:R-:W-:Y:S01]  /*6450*/  IMAD.U32 R83, R93.reuse, 0x10000, RZ ;  /* 0x000100005d537824 */ /* 0x040fe200078e00ff */
[----:B------:R-:W-:Y:S01]  /*6460*/  SHF.L.U32 R85, R93, 0x8, RZ ;  /* 0x000000085d557819 */ /* 0x000fe200000006ff */
[----:B------:R-:W-:Y:S01]  /*6470*/  IMAD R39, R81, R82, R39 ;  /* 0x0000005251277224 */ /* 0x000fe200078e0227 */
[----:B------:R-:W-:Y:S01]  /*6480*/  MOV R81, R84 ;  /* 0x0000005400517202 */ /* 0x000fe20000000f00 */
[C---:B------:R-:W-:Y:S01]  /*6490*/  IMAD R36, R78.reuse, R40, RZ ;  /* 0x000000284e247224 */ /* 0x040fe200078e02ff */
[----:B------:R-:W-:Y:S01]  /*64a0*/  SHF.R.S32.HI R83, RZ, 0x18, R83 ;  /* 0x00000018ff537819 */ /* 0x000fe20000011453 */
[C---:B------:R-:W-:Y:S01]  /*64b0*/  IMAD R37, R78.reuse, R41, RZ ;  /* 0x000000294e257224 */ /* 0x040fe200078e02ff */
[----:B------:R-:W-:Y:S01]  /*64c0*/  SHF.R.S32.HI R85, RZ, 0x18, R85 ;  /* 0x00000018ff557819 */ /* 0x000fe20000011455 */
[C---:B------:R-:W-:Y:S01]  /*64d0*/  IMAD R38, R78.reuse, R42, RZ ;  /* 0x0000002a4e267224 */ /* 0x040fe200078e02ff */
[----:B------:R1:W-:Y:S01]  /*64e0*/  STS.128 [R172+0x4200], R108 ;  /* 0x0042006cac007388 */ /* 0x0003e20000000c00 */
[----:B------:R-:W-:Y:S01]  /*64f0*/  IMAD R36, R81, R82, R36 ;  /* 0x0000005251247224 */ /* 0x000fe200078e0224 */
[----:B------:R-:W-:Y:S01]  /*6500*/  I2IP.S8.S32.SAT R112, R39, R34, RZ ;  /* 0x0000002227707239 */ /* 0x000fe200000014ff */
[-C--:B------:R-:W-:Y:S01]  /*6510*/  IMAD R37, R83, R82.reuse, R37 ;  /* 0x0000005253257224 */ /* 0x080fe200078e0225 */
[----:B------:R-:W-:Y:S01]  /*6520*/  SHF.R.S32.HI R84, RZ, 0x18, R93 ;  /* 0x00000018ff547819 */ /* 0x000fe2000001145d */
[----:B------:R-:W-:Y:S01]  /*6530*/  IMAD R43, R78, R43, RZ ;  /* 0x0000002b4e2b7224 */ /* 0x000fe200078e02ff */
[C---:B------:R-:W-:Y:S01]  /*6540*/  SHF.L.U32 R83, R94.reuse, 0x10, RZ ;  /* 0x000000105e537819 */ /* 0x040fe200000006ff */
[----:B------:R-:W-:Y:S01]  /*6550*/  IMAD R38, R85, R82, R38 ;  /* 0x0000005255267224 */ /* 0x000fe200078e0226 */
[----:B------:R-:W-:Y:S01]  /*6560*/  PRMT R81, R94, 0x8880, RZ ;  /* 0x000088805e517816 */ /* 0x000fe200000000ff */
[----:B------:R-:W-:Y:S01]  /*6570*/  IMAD R40, R78, R44, RZ ;  /* 0x0000002c4e287224 */ /* 0x000fe200078e02ff */
[----:B------:R-:W-:Y:S01]  /*6580*/  SHF.L.U32 R85, R94, 0x8, RZ ;  /* 0x000000085e557819 */ /* 0x000fe200000006ff */
[----:B------:R-:W-:Y:S01]  /*6590*/  IMAD R41, R78, R45, RZ ;  /* 0x0000002d4e297224 */ /* 0x000fe200078e02ff */
[----:B------:R-:W-:Y:S01]  /*65a0*/  SHF.R.S32.HI R83, RZ, 0x18, R83 ;  /* 0x00000018ff537819 */ /* 0x000fe20000011453 */
[----:B------:R-:W-:Y:S01]  /*65b0*/  IMAD R43, R84, R82, R43 ;  /* 0x00000052542b7224 */ /* 0x000fe200078e022b */
[----:B------:R-:W-:Y:S01]  /*65c0*/  SHF.R.S32.HI R85, RZ, 0x18, R85 ;  /* 0x00000018ff557819 */ /* 0x000fe20000011455 */
[C---:B------:R-:W-:Y:S01]  /*65d0*/  IMAD R42, R78.reuse, R46, RZ ;  /* 0x0000002e4e2a7224 */ /* 0x040fe200078e02ff */
[----:B------:R-:W-:Y:S01]  /*65e0*/  I2IP.S8.S32.SAT R112, R33, R32, R112 ;  /* 0x0000002021707239 */ /* 0x000fe20000001470 */
[----:B------:R-:W-:Y:S01]  /*65f0*/  IMAD R40, R81, R82, R40 ;  /* 0x0000005251287224 */ /* 0x000fe200078e0228 */
[----:B------:R-:W-:Y:S01]  /*6600*/  SHF.R.S32.HI R84, RZ, 0x18, R94 ;  /* 0x00000018ff547819 */ /* 0x000fe2000001145e */
[----:B------:R-:W-:Y:S01]  /*6610*/  IMAD R47, R78, R47, RZ ;  /* 0x0000002f4e2f7224 */ /* 0x000fe200078e02ff */
[----:B------:R-:W-:Y:S01]  /*6620*/  I2IP.S8.S32.SAT R113, R43, R38, RZ ;  /* 0x000000262b717239 */ /* 0x000fe200000014ff */
[-C--:B------:R-:W-:Y:S01]  /*6630*/  IMAD R41, R83, R82.reuse, R41 ;  /* 0x0000005253297224 */ /* 0x080fe200078e0229 */
[----:B------:R-:W-:Y:S01]  /*6640*/  PRMT R81, R95, 0x8880, RZ ;  /* 0x000088805f517816 */ /* 0x000fe200000000ff */
[-C--:B------:R-:W-:Y:S01]  /*6650*/  IMAD R42, R85, R82.reuse, R42 ;  /* 0x00000052552a7224 */ /* 0x080fe200078e022a */
[----:B------:R-:W-:Y:S01]  /*6660*/  SHF.L.U32 R83, R95, 0x10, RZ ;  /* 0x000000105f537819 */ /* 0x000fe200000006ff */
[----:B------:R-:W-:Y:S01]  /*6670*/  IMAD R47, R84, R82, R47 ;  /* 0x00000052542f7224 */ /* 0x000fe200078e022f */
[----:B------:R-:W-:Y:S01]  /*6680*/  I2IP.S8.S32.SAT R113, R37, R36, R113 ;  /* 0x0000002425717239 */ /* 0x000fe20000001471 */
[C---:B------:R-:W-:Y:S01]  /*6690*/  IMAD R44, R78.reuse, R48, RZ ;  /* 0x000000304e2c7224 */ /* 0x040fe200078e02ff */
[----:B------:R-:W-:Y:S01]  /*66a0*/  SHF.R.S32.HI R83, RZ, 0x18, R83 ;  /* 0x00000018ff537819 */ /* 0x000fe20000011453 */
[----:B------:R-:W-:Y:S01]  /*66b0*/  IMAD.SHL.U32 R84, R95, 0x100, RZ ;  /* 0x000001005f547824 */ /* 0x000fe200078e00ff */
[----:B------:R-:W-:Y:S01]  /*66c0*/  I2IP.S8.S32.SAT R114, R47, R42, RZ ;  /* 0x0000002a2f727239 */ /* 0x000fe200000014ff */
[----:B------:R-:W-:Y:S01]  /*66d0*/  IMAD R45, R78, R49, RZ ;  /* 0x000000314e2d7224 */ /* 0x000fe200078e02ff */
[----:B------:R-:W-:Y:S01]  /*66e0*/  PRMT R85, R96, 0x8880, RZ ;  /* 0x0000888060557816 */ /* 0x000fe200000000ff */
[----:B------:R-:W-:Y:S01]  /*66f0*/  IMAD R44, R81, R82, R44 ;  /* 0x00000052512c7224 */ /* 0x000fe200078e022c */
[----:B------:R-:W-:Y:S01]  /*6700*/  SHF.R.S32.HI R81, RZ, 0x18, R84 ;  /* 0x00000018ff517819 */ /* 0x000fe20000011454 */
[C---:B------:R-:W-:Y:S01]  /*6710*/  IMAD R46, R78.reuse, R50, RZ ;  /* 0x000000324e2e7224 */ /* 0x040fe200078e02ff */
[----:B------:R-:W-:Y:S01]  /*6720*/  I2IP.S8.S32.SAT R114, R41, R40, R114 ;  /* 0x0000002829727239 */ /* 0x000fe20000001472 */
[----:B------:R-:W-:Y:S01]  /*6730*/  IMAD R45, R83, R82, R45 ;  /* 0x00000052532d7224 */ /* 0x000fe200078e022d */
[----:B------:R-:W-:Y:S01]  /*6740*/  SHF.R.S32.HI R83, RZ, 0x18, R95 ;  /* 0x00000018ff537819 */ /* 0x000fe2000001145f */
[----:B------:R-:W-:Y:S01]  /*6750*/  IMAD R51, R78, R51, RZ ;  /* 0x000000334e337224 */ /* 0x000fe200078e02ff */
[----:B------:R-:W-:Y:S01]  /*6760*/  SHF.L.U32 R84, R96, 0x8, RZ ;  /* 0x0000000860547819 */ /* 0x000fe200000006ff */
[C---:B------:R-:W-:Y:S02]  /*6770*/  IMAD R48, R78.reuse, R52, RZ ;  /* 0x000000344e307224 */ /* 0x040fe400078e02ff */
[-C--:B------:R-:W-:Y:S01]  /*6780*/  IMAD R46, R81, R82.reuse, R46 ;  /* 0x00000052512e7224 */ /* 0x080fe200078e022e */
[----:B------:R-:W-:Y:S01]  /*6790*/  SHF.R.S32.HI R81, RZ, 0x18, R86 ;  /* 0x00000018ff517819 */ /* 0x000fe20000011456 */
[C---:B------:R-:W-:Y:S01]  /*67a0*/  IMAD R49, R78.reuse, R53, RZ ;  /* 0x000000354e317224 */ /* 0x040fe200078e02ff */
[----:B------:R-:W-:Y:S01]  /*67b0*/  SHF.R.S32.HI R86, RZ, 0x18, R99 ;  /* 0x00000018ff567819 */ /* 0x000fe20000011463 */
[----:B------:R-:W-:Y:S01]  /*67c0*/  IMAD R51, R83, R82, R51 ;  /* 0x0000005253337224 */ /* 0x000fe200078e0233 */
[----:B------:R-:W-:Y:S01]  /*67d0*/  SHF.R.S32.HI R83, RZ, 0x18, R84 ;  /* 0x00000018ff537819 */ /* 0x000fe20000011454 */
[C---:B------:R-:W-:Y:S01]  /*67e0*/  IMAD R50, R78.reuse, R54, RZ ;  /* 0x000000364e327224 */ /* 0x040fe200078e02ff */
[----:B------:R-:W-:Y:S01]  /*67f0*/  SHF.R.S32.HI R84, RZ, 0x18, R96 ;  /* 0x00000018ff547819 */ /* 0x000fe20000011460 */
[----:B------:R-:W-:Y:S01]  /*6800*/  IMAD R48, R85, R82, R48 ;  /* 0x0000005255307224 */ /* 0x000fe200078e0230 */
[----:B------:R-:W-:Y:S01]  /*6810*/  I2IP.S8.S32.SAT R115, R51, R46, RZ ;  /* 0x0000002e33737239 */ /* 0x000fe200000014ff */
[C---:B------:R-:W-:Y:S01]  /*6820*/  IMAD R55, R78.reuse, R55, RZ ;  /* 0x000000374e377224 */ /* 0x040fe200078e02ff */
[----:B------:R-:W-:Y:S01]  /*6830*/  SHF.L.U32 R85, R97, 0x10, RZ ;  /* 0x0000001061557819 */ /* 0x000fe200000006ff */
[----:B------:R-:W-:Y:S01]  /*6840*/  IMAD R49, R81, R82, R49 ;  /* 0x0000005251317224 */ /* 0x000fe200078e0231 */
[----:B------:R-:W-:Y:S01]  /*6850*/  PRMT R81, R97, 0x8880, RZ ;  /* 0x0000888061517816 */ /* 0x000fe200000000ff */
[----:B------:R-:W-:Y:S01]  /*6860*/  IMAD R52, R78, R56, RZ ;  /* 0x000000384e347224 */ /* 0x000fe200078e02ff */
[----:B------:R-:W-:Y:S01]  /*6870*/  I2IP.S8.S32.SAT R115, R45, R44, R115 ;  /* 0x0000002c2d737239 */ /* 0x000fe20000001473 */
[-C--:B------:R-:W-:Y:S01]  /*6880*/  IMAD R50, R83, R82.reuse, R50 ;  /* 0x0000005253327224 */ /* 0x080fe200078e0232 */
[----:B------:R-:W-:Y:S01]  /*6890*/  SHF.R.S32.HI R83, RZ, 0x18, R85 ;  /* 0x00000018ff537819 */ /* 0x000fe20000011455 */
[-C--:B------:R-:W-:Y:S01]  /*68a0*/  IMAD R55, R84, R82.reuse, R55 ;  /* 0x0000005254377224 */ /* 0x080fe200078e0237 */
[----:B------:R-:W-:Y:S01]  /*68b0*/  PRMT R85, R98, 0x8880, RZ ;  /* 0x0000888062557816 */ /* 0x000fe200000000ff */
[----:B------:R-:W-:Y:S01]  /*68c0*/  IMAD R52, R81, R82, R52 ;  /* 0x0000005251347224 */ /* 0x000fe200078e0234 */
[----:B------:R-:W-:Y:S01]  /*68d0*/  SHF.L.U32 R81, R97, 0x8, RZ ;  /* 0x0000000861517819 */ /* 0x000fe200000006ff */
[C---:B------:R-:W-:Y:S01]  /*68e0*/  IMAD R53, R78.reuse, R57, RZ ;  /* 0x000000394e357224 */ /* 0x040fe200078e02ff */
[----:B------:R1:W-:Y:S01]  /*68f0*/  STS.128 [R171+0x4200], R112 ;  /* 0x00420070ab007388 */ /* 0x0003e20000000c00 */
[----:B------:R-:W-:Y:S01]  /*6900*/  IMAD R54, R78, R58, RZ ;  /* 0x0000003a4e367224 */ /* 0x000fe200078e02ff */
[----:B------:R-:W-:Y:S01]  /*6910*/  SHF.R.S32.HI R81, RZ, 0x18, R81 ;  /* 0x00000018ff517819 */ /* 0x000fe20000011451 */
[----:B------:R-:W-:Y:S01]  /*6920*/  IMAD R53, R83, R82, R53 ;  /* 0x0000005253357224 */ /* 0x000fe200078e0235 */
[----:B------:R-:W-:Y:S01]  /*6930*/  SHF.L.U32 R84, R98, 0x10, RZ ;  /* 0x0000001062547819 */ /* 0x000fe200000006ff */
[C---:B------:R-:W-:Y:S01]  /*6940*/  IMAD R59, R78.reuse, R59, RZ ;  /* 0x0000003b4e3b7224 */ /* 0x040fe200078e02ff */
[----:B------:R-:W-:Y:S01]  /*6950*/  SHF.R.S32.HI R83, RZ, 0x18, R97 ;  /* 0x00000018ff537819 */ /* 0x000fe20000011461 */
[C---:B------:R-:W-:Y:S01]  /*6960*/  IMAD R56, R78.reuse, R60, RZ ;  /* 0x0000003c4e387224 */ /* 0x040fe200078e02ff */
[----:B------:R-:W-:Y:S01]  /*6970*/  I2IP.S8.S32.SAT R120, R55, R50, RZ ;  /* 0x0000003237787239 */ /* 0x000fe200000014ff */
[----:B------:R-:W-:Y:S01]  /*6980*/  IMAD R54, R81, R82, R54 ;  /* 0x0000005251367224 */ /* 0x000fe200078e0236 */
[----:B------:R-:W-:Y:S01]  /*6990*/  SHF.R.S32.HI R84, RZ, 0x18, R84 ;  /* 0x00000018ff547819 */ /* 0x000fe20000011454 */
[----:B------:R-:W-:Y:S01]  /*69a0*/  IMAD R57, R78, R61, RZ ;  /* 0x0000003d4e397224 */ /* 0x000fe200078e02ff */
[----:B------:R-:W-:Y:S01]  /*69b0*/  I2IP.S8.S32.SAT R120, R49, R48, R120 ;  /* 0x0000003031787239 */ /* 0x000fe20000001478 */
[-C--:B------:R-:W-:Y:S01]  /*69c0*/  IMAD R59, R83, R82.reuse, R59 ;  /* 0x00000052533b7224 */ /* 0x080fe200078e023b */
[----:B------:R-:W-:Y:S01]  /*69d0*/  PRMT R83, R99, 0x8880, RZ ;  /* 0x0000888063537816 */ /* 0x000fe200000000ff */
[-C--:B------:R-:W-:Y:S01]  /*69e0*/  IMAD R56, R85, R82.reuse, R56 ;  /* 0x0000005255387224 */ /* 0x080fe200078e0238 */
[----:B------:R-:W-:Y:S01]  /*69f0*/  SHF.R.S32.HI R81, RZ, 0x18, R98 ;  /* 0x00000018ff517819 */ /* 0x000fe20000011462 */
[----:B------:R-:W-:Y:S01]  /*6a00*/  IMAD R57, R84, R82, R57 ;  /* 0x0000005254397224 */ /* 0x000fe200078e0239 */
[----:B------:R-:W-:Y:S01]  /*6a10*/  I2IP.S8.S32.SAT R121, R59, R54, RZ ;  /* 0x000000363b797239 */ /* 0x000fe200000014ff */
[C---:B------:R-:W-:Y:S01]  /*6a20*/  IMAD R58, R78.reuse, R62, RZ ;  /* 0x0000003e4e3a7224 */ /* 0x040fe200078e02ff */
[C---:B------:R-:W-:Y:S01]  /*6a30*/  SHF.L.U32 R85, R99.reuse, 0x8, RZ ;  /* 0x0000000863557819 */ /* 0x040fe200000006ff */
[----:B------:R-:W-:Y:S01]  /*6a40*/  IMAD.U32 R84, R99, 0x10000, RZ ;  /* 0x0001000063547824 */ /* 0x000fe200078e00ff */
[----:B------:R-:W-:Y:S01]  /*6a50*/  I2IP.S8.S32.SAT R121, R53, R52, R121 ;  /* 0x0000003435797239 */ /* 0x000fe20000001479 */
[C---:B------:R-:W-:Y:S01]  /*6a60*/  IMAD R63, R78.reuse, R63, RZ ;  /* 0x0000003f4e3f7224 */ /* 0x040fe200078e02ff */
[----:B------:R-:W-:Y:S01]  /*6a70*/  SHF.R.S32.HI R85, RZ, 0x18, R85 ;  /* 0x00000018ff557819 */ /* 0x000fe20000011455 */
[C---:B------:R-:W-:Y:S01]  /*6a80*/  IMAD R60, R78.reuse, R64, RZ ;  /* 0x000000404e3c7224 */ /* 0x040fe200078e02ff */
[----:B------:R-:W-:Y:S01]  /*6a90*/  SHF.R.S32.HI R84, RZ, 0x18, R84 ;  /* 0x00000018ff547819 */ /* 0x000fe20000011454 */
[-C--:B------:R-:W-:Y:S02]  /*6aa0*/  IMAD R58, R87, R82.reuse, R58 ;  /* 0x00000052573a7224 */ /* 0x080fe400078e023a */
[C---:B------:R-:W-:Y:S02]  /*6ab0*/  IMAD R61, R78.reuse, R65, RZ ;  /* 0x000000414e3d7224 */ /* 0x040fe400078e02ff */
[-C--:B------:R-:W-:Y:S02]  /*6ac0*/  IMAD R63, R81, R82.reuse, R63 ;  /* 0x00000052513f7224 */ /* 0x080fe400078e023f */
[----:B------:R-:W-:Y:S02]  /*6ad0*/  IMAD R60, R83, R82, R60 ;  /* 0x00000052533c7224 */ /* 0x000fe400078e023c */
[----:B------:R-:W-:Y:S01]  /*6ae0*/  IMAD R62, R78, R66, RZ ;  /* 0x000000424e3e7224 */ /* 0x000fe200078e02ff */
[----:B------:R-:W-:Y:S01]  /*6af0*/  I2IP.S8.S32.SAT R122, R63, R58, RZ ;  /* 0x0000003a3f7a7239 */ /* 0x000fe200000014ff */
[----:B------:R-:W-:Y:S02]  /*6b00*/  IMAD R61, R84, R82, R61 ;  /* 0x00000052543d7224 */ /* 0x000fe400078e023d */
[----:B------:R-:W-:Y:S01]  /*6b10*/  IMAD R67, R78, R67, RZ ;  /* 0x000000434e437224 */ /* 0x000fe200078e02ff */
[----:B------:R-:W-:Y:S01]  /*6b20*/  I2IP.S8.S32.SAT R122, R57, R56, R122 ;  /* 0x00000038397a7239 */ /* 0x000fe2000000147a */
[-C--:B------:R-:W-:Y:S02]  /*6b30*/  IMAD R62, R85, R82.reuse, R62 ;  /* 0x00000052553e7224 */ /* 0x080fe400078e023e */
[----:B------:R-:W-:Y:S05]  /*6b40*/  IMAD R67, R86, R82, R67 ;  /* 0x0000005256437224 */ /* 0x000fea00078e0243 */
[----:B------:R-:W-:Y:S04]  /*6b50*/  I2IP.S8.S32.SAT R123, R67, R62, RZ ;  /* 0x0000003e437b7239 */ /* 0x000fe800000014ff */
[----:B------:R-:W-:Y:S05]  /*6b60*/  I2IP.S8.S32.SAT R123, R61, R60, R123 ;  /* 0x0000003c3d7b7239 */ /* 0x000fea000000147b */
[----:B------:R1:W-:Y:S01]  /*6b70*/  STS.128 [R170+0x4200], R120 ;  /* 0x00420078aa007388 */ /* 0x0003e20000000c00 */
[----:B------:R-:W-:Y:S01]  /*6b80*/  @!PT LDS RZ, [RZ] ;  /* 0x00000000fffff984 */ /* 0x000fe20000000800 */
[----:B------:R-:W-:Y:S01]  /*6b90*/  @!PT LDS RZ, [RZ] ;  /* 0x00000000fffff984 */ /* 0x000fe20000000800 */
[----:B------:R-:W-:Y:S01]  /*6ba0*/  @!PT LDS RZ, [RZ] ;  /* 0x00000000fffff984 */ /* 0x000fe20000000800 */
[----:B------:R-:W-:Y:S01]  /*6bb0*/  @!PT LDS RZ, [RZ] ;  /* 0x00000000fffff984 */ /* 0x000fe20000000800 */
[----:B------:R2:W-:Y:S07]  /*6bc0*/  MEMBAR.ALL.CTA ;  /* 0x0000000000007992 */ /* 0x0005ee0000008000 */
[----:B--2---:R-:W2:Y:S02]  /*6bd0*/  FENCE.VIEW.ASYNC.S ;  /* 0x00000000000073c6 */ /* 0x004ea40000000000 */
[----:B--2---:R-:W-:Y:S06]  /*6be0*/  BAR.SYNC.DEFER_BLOCKING 0x1, 0x80 ;  /* 0x0042000000007b1d */ /* 0x004fec0000010000 */
[----:B------:R-:W-:Y:S05]  /*6bf0*/  @P0 BRA `(.L_x_97) ;  /* 0x0000000000280947 */ /* 0x000fea0003800000 */
[----:B------:R-:W-:Y:S02]  /*6c00*/  UIADD3 UR4, UPT, UPT, UR49, 0x4200, URZ ;  /* 0x0000420031047890 */ /* 0x000fe4000fffe0ff */
[----:B------:R-:W-:Y:S01]  /*6c10*/  UIADD3 UR6, UP0, UPT, UR52, 0x680, URZ ;  /* 0x0000068034067890 */ /* 0x000fe2000ff1e0ff */
[----:B------:R-:W-:Y:S03]  /*6c20*/  UMOV UR43, UR36 ;  /* 0x00000024002b7c82 */ /* 0x000fe60008000000 */
[----:B------:R-:W-:Y:S01]  /*6c30*/  MOV R166, UR4 ;  /* 0x0000000400a67c02 */ /* 0x000fe20008000f00 */
[----:B------:R-:W-:Y:S03]  /*6c40*/  UIADD3.X UR7, UPT, UPT, URZ, UR53, URZ, UP0, !UPT ;  /* 0x00000035ff077290 */ /* 0x000fe600087fe4ff */
[----:B------:R-:W-:Y:S11]  /*6c50*/  R2UR UR40, R166 ;  /* 0x00000000a62872ca */ /* 0x000ff600000e0000 */
[----:B------:R-:W-:Y:S02]  /*6c60*/  @!UPT UIADD3 URZ, UPT, UPT, URZ, URZ, URZ ;  /* 0x000000fffffff290 */ /* 0x000fe4000fffe0ff */
[----:B------:R2:W-:Y:S01]  /*6c70*/  UTMASTG.3D [UR40], [UR6] ;  /* 0x00000028060073b5 */ /* 0x0005e20008010000 */
[----:B------:R0:W-:Y:S01]  /*6c80*/  UTMACMDFLUSH ;  /* 0x00000000000079b7 */ /* 0x0001e20000000000 */
[----:B--2---:R-:W-:Y:S04]  /*6c90*/  DEPBAR.LE SB0, 0x1 ;  /* 0x000080400000791a */ /* 0x004fe80000000000 */
.L_x_97:
[----:B------:R-:W-:Y:S05]  /*6ca0*/  BSYNC.RECONVERGENT B0 ;  /* 0x0000000000007941 */ /* 0x000fea0003800200 */
.L_x_96:
[----:B------:R-:W-:Y:S06]  /*6cb0*/  BAR.SYNC.DEFER_BLOCKING 0x1, 0x80 ;  /* 0x0042000000007b1d */ /* 0x000fec0000010000 */
[----:B------:R-:W2:Y:S01]  /*6cc0*/  @P6 SYNCS.PHASECHK.TRANS64.TRYWAIT P0, [R125+URZ+0x60], R126 ;  /* 0x0000607e7d0065a7 */ /* 0x000ea200080011ff */
[----:B------:R-:W-:Y:S01]  /*6cd0*/  BSSY B1, `(.L_x_98) ;  /* 0x0000023000017945 */ /* 0x000fe20003800000 */
[----:B--2---:R-:W-:Y:S03]  /*6ce0*/  @P6 SEL R117, RZ, 0x1, !P0 ;  /* 0x00000001ff756807 */ /* 0x004fe60004000000 */
[----:B------:R-:W-:Y:S05]  /*6cf0*/  @!P6 BRA `(.L_x_99) ;  /* 0x000000000080e947 */ /* 0x000fea0003800000 */
[----:B------:R-:W-:Y:S01]  /*6d00*/  ISETP.NE.AND P1, PT, R118, RZ, PT ;  /* 0x000000ff7600720c */ /* 0x000fe20003f25270 */
[----:B------:R-:W-:Y:S01]  /*6d10*/  BSSY B0, `(.L_x_100) ;  /* 0x000000a000007945 */ /* 0x000fe20003800000 */
[----:B------:R-:W-:Y:S11]  /*6d20*/  ISETP.NE.AND P0, PT, R117, RZ, PT ;  /* 0x000000ff7500720c */ /* 0x000ff60003f05270 */
[----:B------:R-:W-:Y:S04]  /*6d30*/  @P1 IMAD R119, R160, 0x2000, R119 ;  /* 0x00002000a0771824 */ /* 0x000fe800078e0277 */
[--C-:B------:R-:W-:Y:S01]  /*6d40*/  @P1 IMAD.IADD R124, R124, 0x1, R119.reuse ;  /* 0x000000017c7c1824 */ /* 0x100fe200078e0277 */
[----:B------:R-:W-:Y:S01]  /*6d50*/  @P1 IADD3 R3, PT, PT, R165, R119, RZ ;  /* 0x00000077a5031210 */ /* 0x000fe20007ffe0ff */
[----:B------:R-:W-:Y:S01]  /*6d60*/  @P1 IMAD.IADD R2, R164, 0x1, R119 ;  /* 0x00000001a4021824 */ /* 0x000fe200078e0277 */
[----:B------:R-:W-:Y:S06]  /*6d70*/  @P0 BRA `(.L_x_101) ;  /* 0x00000000000c0947 */ /* 0x000fec0003800000 */
[----:B------:R-:W-:Y:S04]  /*6d80*/  SHF.L.U32 R0, R159, 0x1f, RZ ;  /* 0x0000001f9f007819 */ /* 0x000fe800000006ff */
[----:B------:R-:W2:Y:S02]  /*6d90*/  SYNCS.PHASECHK.TRANS64.TRYWAIT P0, [R125+URZ+0x60], R0 ;  /* 0x000060007d0075a7 */ /* 0x000ea400080011ff */
[----:B--2---:R-:W-:Y:S05]  /*6da0*/  @!P0 BRA `(.L_x_102) ;  /* 0x0000002000248947 */ /* 0x004fea0003800000 */
.L_x_101:
[----:B------:R-:W-:Y:S05]  /*6db0*/  BSYNC B0 ;  /* 0x0000000000007941 */ /* 0x000fea0003800000 */
.L_x_100:
[----:B------:R-:W-:Y:S01]  /*6dc0*/  ISETP.NE.AND P0, PT, R118, RZ, PT ;  /* 0x000000ff7600720c */ /* 0x000fe20003f05270 */
[----:B--2---:R-:W-:Y:S02]  /*6dd0*/  VIADD R125, R125, 0x70 ;  /* 0x000000707d7d7836 */ /* 0x004fe40000000000 */
[----:B------:R-:W-:Y:S02]  /*6de0*/  IMAD.U32 R0, RZ, RZ, UR37 ;  /* 0x00000025ff007e24 */ /* 0x000fe4000f8e00ff */
[----:B------:R-:W-:Y:S03]  /*6df0*/  VIADD R160, R160, 0x1 ;  /* 0x00000001a0a07836 */ /* 0x000fe60000000000 */
[----:B------:R-:W-:Y:S05]  /*6e00*/  PRMT R0, R0, 0x654, R125 ;  /* 0x0000065400007816 */ /* 0x000fea000000007d */
[----:B------:R2:W3:Y:S04]  /*6e10*/  @P0 LDS.128 R100, [R119+0x200] ;  /* 0x0002000077640984 */ /* 0x0004e80000000c00 */
[----:B------:R2:W4:Y:S04]  /*6e20*/  @P0 LDS.128 R88, [R3+0x200] ;  /* 0x0002000003580984 */ /* 0x0005280000000c00 */
        /* <DEDUP_REMOVED lines=12> */
[----:B--234-:R-:W-:Y:S02]  /*6ef0*/  LOP3.LUT R159, R159, R0, RZ, 0x3c, !PT ;  /* 0x000000009f9f7212 */ /* 0x01cfe400078e3cff */
.L_x_99:
[----:B------:R-:W-:Y:S05]  /*6f00*/  BSYNC B1 ;  /* 0x0000000000017941 */ /* 0x000fea0003800000 */
.L_x_98:
[----:B------:R-:W-:Y:S05]  /*6f10*/  VIADD R3, R80, 0x40 ;  /* 0x0000004050037836 */ /* 0x000fea0000000000 */
[----:B------:R-:W-:Y:S04]  /*6f20*/  SHF.R.U32.HI R3, RZ, 0x15, R3 ;  /* 0x00000015ff037819 */ /* 0x000fe80000011603 */
[----:B------:R-:W-:Y:S11]  /*6f30*/  LOP3.LUT P0, RZ, R3, 0x3, R154, 0x48, !PT ;  /* 0x0000000303ff7812 */ /* 0x000ff6000780489a */
[----:B------:R-:W-:Y:S02]  /*6f40*/  @!UPT UIADD3 URZ, UPT, UPT, URZ, URZ, URZ ;  /* 0x000000fffffff290 */ /* 0x000fe4000fffe0ff */
[----:B------:R-:W-:Y:S05]  /*6f50*/  @!P0 BRA `(.L_x_103) ;  /* 0x0000000000408947 */ /* 0x000fea0003800000 */
[----:B------:R-:W2:Y:S01]  /*6f60*/  LDCU.64 UR8, c[0x4][0x70] ;  /* 0x01000e00ff0877ac */ /* 0x000ea20008000a00 */
[----:B------:R-:W-:Y:S01]  /*6f70*/  MOV R3, 0x0 ;  /* 0x0000000000037802 */ /* 0x000fe20000000f00 */
[----:B------:R-:W-:Y:S02]  /*6f80*/  HFMA2 R12, -RZ, RZ, 0, 5.9604644775390625e-08 ;  /* 0x00000001ff0c7431 */ /* 0x000fe400000001ff */
[----:B------:R-:W-:Y:S02]  /*6f90*/  IMAD.MOV.U32 R8, RZ, RZ, 0x192 ;  /* 0x00000192ff087424 */ /* 0x000fe400078e00ff */
[----:B------:R-:W-:Y:S01]  /*6fa0*/  IMAD.MOV.U32 R13, RZ, RZ, RZ ;  /* 0x000000ffff0d7224 */ /* 0x000fe200078e00ff */
[----:B------:R-:W3:Y:S01]  /*6fb0*/  LDCU.64 UR6, c[0x4][0x78] ;  /* 0x01000f00ff0677ac */ /* 0x000ee20008000a00 */
[----:B------:R-:W4:Y:S01]  /*6fc0*/  LDC.64 R2, c[0x4][R3] ;  /* 0x0100000003027b82 */ /* 0x000f220000000a00 */
[----:B------:R-:W5:Y:S01]  /*6fd0*/  LDCU.64 UR4, c[0x4][0x10] ;  /* 0x01000200ff0477ac */ /* 0x000f620008000a00 */
[----:B--2---:R-:W-:Y:S01]  /*6fe0*/  MOV R5, UR9 ;  /* 0x0000000900057c02 */ /* 0x004fe20008000f00 */
[----:B------:R-:W-:Y:S01]  /*6ff0*/  IMAD.U32 R4, RZ, RZ, UR8 ;  /* 0x00000008ff047e24 */ /* 0x000fe2000f8e00ff */
[----:B---3--:R-:W-:Y:S01]  /*7000*/  MOV R7, UR7 ;  /* 0x0000000700077c02 */ /* 0x008fe20008000f00 */
[----:B------:R-:W-:Y:S01]  /*7010*/  IMAD.U32 R6, RZ, RZ, UR6 ;  /* 0x00000006ff067e24 */ /* 0x000fe2000f8e00ff */
[----:B-----5:R-:W-:Y:S01]  /*7020*/  MOV R11, UR5 ;  /* 0x00000005000b7c02 */ /* 0x020fe20008000f00 */
[----:B------:R-:W-:Y:S02]  /*7030*/  IMAD.U32 R10, RZ, RZ, UR4 ;  /* 0x00000004ff0a7e24 */ /* 0x000fe4000f8e00ff */
[----:B------:R-:W-:Y:S07]  /*7040*/  LEPC R20, `(.L_x_103) ;  /* 0x000000001014794e */ /* 0x000fee0000000000 */
[----:B-1--4-:R-:W-:Y:S05]  /*7050*/  CALL.ABS.NOINC R2 ;  /* 0x0000000002007343 */ /* 0x012fea0003c00000 */
.L_x_103:
[----:B------:R-:W-:Y:S01]  /*7060*/  ISETP.NE.AND P0, PT, R167, RZ, PT ;  /* 0x000000ffa700720c */ /* 0x000fe20003f05270 */
[----:B------:R-:W-:Y:S05]  /*7070*/  WARPSYNC.ALL ;  /* 0x0000000000007948 */ /* 0x000fea0003800000 */
[----:B------:R-:W-:Y:S01]  /*7080*/  IMAD.U32 R140, R102, 0x10000, RZ ;  /* 0x00010000668c7824 */ /* 0x000fe200078e00ff */
[----:B------:R-:W-:Y:S01]  /*7090*/  R2UR UR4, R80 ;  /* 0x00000000500472ca */ /* 0x000fe200000e0000 */
[----:B------:R-:W-:Y:S01]  /*70a0*/  IMAD.U32 R134, R88, 0x10000, RZ ;  /* 0x0001000058867824 */ /* 0x000fe200078e00ff */
[C---:B------:R-:W-:Y:S01]  /*70b0*/  SHF.L.U32 R0, R100.reuse, 0x10, RZ ;  /* 0x0000001064007819 */ /* 0x040fe200000006ff */
[----:B-1----:R-:W-:Y:S01]  /*70c0*/  IMAD.U32 R119, R93, 0x10000, RZ ;  /* 0x000100005d777824 */ /* 0x002fe200078e00ff */
[----:B------:R-:W-:Y:S01]  /*70d0*/  PRMT R3, R100, 0x8880, RZ ;  /* 0x0000888064037816 */ /* 0x000fe200000000ff */
[----:B------:R-:W-:Y:S01]  /*70e0*/  IMAD.U32 R104, R98, 0x10000, RZ ;  /* 0x0001000062687824 */ /* 0x000fe200078e00ff */
[----:B------:R-:W-:Y:S01]  /*70f0*/  SHF.L.U32 R81, R100, 0x8, RZ ;  /* 0x0000000864517819 */ /* 0x000fe200000006ff */
[----:B------:R-:W-:Y:S01]  /*7100*/  IMAD.SHL.U32 R127, R90, 0x100, RZ ;  /* 0x000001005a7f7824 */ /* 0x000fe200078e00ff */
[----:B------:R-:W-:Y:S01]  /*7110*/  SHF.R.S32.HI R0, RZ, 0x18, R0 ;  /* 0x00000018ff007819 */ /* 0x000fe20000011400 */
[----:B------:R-:W-:Y:S01]  /*7120*/  IMAD.SHL.U32 R112, R95, 0x100, RZ ;  /* 0x000001005f707824 */ /* 0x000fe200078e00ff */
[----:B------:R-:W-:Y:S01]  /*7130*/  SHF.R.S32.HI R81, RZ, 0x18, R81 ;  /* 0x00000018ff517819 */ /* 0x000fe20000011451 */
[----:B------:R-:W-:Y:S01]  /*7140*/  BSSY.RECONVERGENT B0, `(.L_x_104) ;  /* 0x0000121000007945 */ /* 0x000fe20003800200 */
[----:B------:R-:W-:Y:S01]  /*7150*/  SHF.R.S32.HI R2, RZ, 0x18, R100 ;  /* 0x00000018ff027819 */ /* 0x000fe20000011464 */
[----:B------:R-:W1:Y:S01]  /*7160*/  LDTM.x64 R4, tmem[UR4+0x40] ;  /* 0x00004004000479ee */ /* 0x000e620008340000 */
[----:B------:R-:W-:Y:S01]  /*7170*/  NOP ;  /* 0x0000000000007918 */ /* 0x000fe20000000000 */
[----:B------:R-:W-:Y:S02]  /*7180*/  SHF.R.S32.HI R84, RZ, 0x18, R101 ;  /* 0x00000018ff547819 */ /* 0x000fe40000011465 */
[----:B------:R-:W-:Y:S02]  /*7190*/  SHF.R.S32.HI R85, RZ, 0x18, R102 ;  /* 0x00000018ff557819 */ /* 0x000fe40000011466 */
[----:B------:R-:W-:Y:S02]  /*71a0*/  SHF.R.S32.HI R86, RZ, 0x18, R103 ;  /* 0x00000018ff567819 */ /* 0x000fe40000011467 */
[----:B------:R-:W-:Y:S02]  /*71b0*/  SHF.R.S32.HI R87, RZ, 0x18, R88 ;  /* 0x00000018ff577819 */ /* 0x000fe40000011458 */
[----:B------:R-:W-:Y:S02]  /*71c0*/  R2UR UR5, R116 ;  /* 0x00000000740572ca */ /* 0x000fe400000e0000 */
[C---:B------:R-:W-:Y:S02]  /*71d0*/  PRMT R143, R101.reuse, 0x8880, RZ ;  /* 0x00008880658f7816 */ /* 0x040fe400000000ff */
[----:B------:R-:W-:Y:S02]  /*71e0*/  SHF.L.U32 R83, R101, 0x10, RZ ;  /* 0x0000001065537819 */ /* 0x000fe400000006ff */
[----:B------:R-:W-:Y:S02]  /*71f0*/  PRMT R141, R102, 0x8880, RZ ;  /* 0x00008880668d7816 */ /* 0x000fe400000000ff */
[----:B------:R-:W-:Y:S02]  /*7200*/  SHF.R.S32.HI R83, RZ, 0x18, R83 ;  /* 0x00000018ff537819 */ /* 0x000fe40000011453 */
[C---:B------:R-:W-:Y:S02]  /*7210*/  PRMT R138, R103.reuse, 0x8880, RZ ;  /* 0x00008880678a7816 */ /* 0x040fe400000000ff */
[----:B------:R-:W-:Y:S01]  /*7220*/  SHF.L.U32 R137, R103, 0x10, RZ ;  /* 0x0000001067897819 */ /* 0x000fe200000006ff */
[----:B------:R-:W-:Y:S01]  /*7230*/  UIADD3 UR5, UPT, UPT, UR5, 0xd0, URZ ;  /* 0x000000d005057890 */ /* 0x000fe2000fffe0ff */
[----:B-1----:R-:W-:Y:S01]  /*7240*/  IMAD R4, R78, R4, RZ ;  /* 0x000000044e047224 */ /* 0x002fe200078e02ff */
[----:B------:R-:W-:Y:S01]  /*7250*/  PRMT R135, R88, 0x8880, RZ ;  /* 0x0000888058877816 */ /* 0x000fe200000000ff */
[C---:B------:R-:W-:Y:S01]  /*7260*/  IMAD R5, R78.reuse, R5, RZ ;  /* 0x000000054e057224 */ /* 0x040fe200078e02ff */
[----:B------:R-:W-:Y:S01]  /*7270*/  UPRMT UR5, UR37, 0x654, UR5 ;  /* 0x0000065425057896 */ /* 0x000fe20008000005 */
[----:B------:R-:W-:Y:S01]  /*7280*/  IMAD R4, R3, R82, R4 ;  /* 0x0000005203047224 */ /* 0x000fe200078e0204 */
[C---:B------:R-:W-:Y:S01]  /*7290*/  PRMT R132, R89.reuse, 0x8880, RZ ;  /* 0x0000888059847816 */ /* 0x040fe200000000ff */
[----:B------:R-:W-:Y:S01]  /*72a0*/  IMAD R6, R78, R6, RZ ;  /* 0x000000064e067224 */ /* 0x000fe200078e02ff */
[----:B------:R-:W-:Y:S01]  /*72b0*/  SHF.L.U32 R131, R89, 0x10, RZ ;  /* 0x0000001059837819 */ /* 0x000fe200000006ff */
[----:B------:R-:W-:Y:S01]  /*72c0*/  IMAD R5, R0, R82, R5 ;  /* 0x0000005200057224 */ /* 0x000fe200078e0205 */
[----:B------:R-:W-:Y:S01]  /*72d0*/  PRMT R129, R90, 0x8880, RZ ;  /* 0x000088805a817816 */ /* 0x000fe200000000ff */
[----:B------:R-:W-:Y:S01]  /*72e0*/  IMAD R0, R78, R16, RZ ;  /* 0x000000104e007224 */ /* 0x000fe200078e02ff */
[----:B------:R-:W-:Y:S01]  /*72f0*/  SHF.L.U32 R128, R90, 0x10, RZ ;  /* 0x000000105a807819 */ /* 0x000fe200000006ff */
[C---:B------:R-:W-:Y:S01]  /*7300*/  IMAD R7, R78.reuse, R7, RZ ;  /* 0x000000074e077224 */ /* 0x040fe200078e02ff */
[----:B------:R-:W-:Y:S01]  /*7310*/  SYNCS.ARRIVE.TRANS64.RED.A1T0 RZ, [UR5], RZ ;  /* 0x000000ffffff79a7 */ /* 0x000fe20008100405 */
[C---:B------:R-:W-:Y:S01]  /*7320*/  IMAD R16, R78.reuse, R20, RZ ;  /* 0x000000144e107224 */ /* 0x040fe200078e02ff */
[C---:B------:R-:W-:Y:S01]  /*7330*/  PRMT R126, R91.reuse, 0x8880, RZ ;  /* 0x000088805b7e7816 */ /* 0x040fe200000000ff */
[C---:B------:R-:W-:Y:S01]  /*7340*/  IMAD R20, R78.reuse, R24, RZ ;  /* 0x000000184e147224 */ /* 0x040fe200078e02ff */
[----:B------:R-:W-:Y:S01]  /*7350*/  SHF.L.U32 R125, R91, 0x10, RZ ;  /* 0x000000105b7d7819 */ /* 0x000fe200000006ff */
[----:B------:R-:W-:Y:S01]  /*7360*/  IMAD R6, R81, R82, R6 ;  /* 0x0000005251067224 */ /* 0x000fe200078e0206 */
[----:B------:R-:W-:Y:S01]  /*7370*/  MOV R81, R143 ;  /* 0x0000008f00517202 */ /* 0x000fe20000000f00 */
[----:B------:R-:W-:Y:S01]  /*7380*/  IMAD R24, R78, R28, RZ ;  /* 0x0000001c4e187224 */ /* 0x000fe200078e02ff */
[----:B------:R-:W-:Y:S01]  /*7390*/  PRMT R123, R92, 0x8880, RZ ;  /* 0x000088805c7b7816 */ /* 0x000fe200000000ff */
[----:B------:R-:W-:Y:S01]  /*73a0*/  IMAD R28, R78, R32, RZ ;  /* 0x000000204e1c7224 */ /* 0x000fe200078e02ff */
[----:B------:R-:W-:Y:S01]  /*73b0*/  SHF.L.U32 R122, R92, 0x10, RZ ;  /* 0x000000105c7a7819 */ /* 0x000fe200000006ff */
[----:B------:R-:W-:Y:S01]  /*73c0*/  IMAD R7, R2, R82, R7 ;  /* 0x0000005202077224 */ /* 0x000fe200078e0207 */
[----:B------:R-:W-:Y:S01]  /*73d0*/  PRMT R120, R93, 0x8880, RZ ;  /* 0x000088805d787816 */ /* 0x000fe200000000ff */
[----:B------:R-:W-:Y:S01]  /*73e0*/  IMAD R32, R78, R36, RZ ;  /* 0x000000244e207224 */ /* 0x000fe200078e02ff */
[----:B------:R-:W-:Y:S01]  /*73f0*/  PRMT R117, R94, 0x8880, RZ ;  /* 0x000088805e757816 */ /* 0x000fe200000000ff */
[----:B------:R-:W-:Y:S01]  /*7400*/  IMAD R2, R78, R17, RZ ;  /* 0x000000114e027224 */ /* 0x000fe200078e02ff */
[----:B------:R-:W-:Y:S01]  /*7410*/  SHF.L.U32 R116, R94, 0x10, RZ ;  /* 0x000000105e747819 */ /* 0x000fe200000006ff */
[----:B------:R-:W-:Y:S01]  /*7420*/  IMAD R36, R78, R40, RZ ;  /* 0x000000284e247224 */ /* 0x000fe200078e02ff */
[----:B------:R-:W-:Y:S01]  /*7430*/  SHF.L.U32 R115, R94, 0x8, RZ ;  /* 0x000000085e737819 */ /* 0x000fe200000006ff */
[C---:B------:R-:W-:Y:S01]  /*7440*/  IMAD R17, R78.reuse, R21, RZ ;  /* 0x000000154e117224 */ /* 0x040fe200078e02ff */
[C---:B------:R-:W-:Y:S01]  /*7450*/  PRMT R114, R95.reuse, 0x8880, RZ ;  /* 0x000088805f727816 */ /* 0x040fe200000000ff */
[C---:B------:R-:W-:Y:S01]  /*7460*/  IMAD R40, R78.reuse, R44, RZ ;  /* 0x0000002c4e287224 */ /* 0x040fe200078e02ff */
[----:B------:R-:W-:Y:S01]  /*7470*/  SHF.L.U32 R113, R95, 0x10, RZ ;  /* 0x000000105f717819 */ /* 0x000fe200000006ff */
[----:B------:R-:W-:Y:S01]  /*7480*/  IMAD R21, R78, R25, RZ ;  /* 0x000000194e157224 */ /* 0x000fe200078e02ff */
[----:B------:R-:W-:Y:S01]  /*7490*/  PRMT R111, R96, 0x8880, RZ ;  /* 0x00008880606f7816 */ /* 0x000fe200000000ff */
        /* <DEDUP_REMOVED lines=8> */
[C---:B------:R-:W-:Y:S01]  /*7520*/  IMAD R52, R78.reuse, R56, RZ ;  /* 0x000000384e347224 */ /* 0x040fe200078e02ff */
[----:B------:R-:W-:Y:S01]  /*7530*/  SHF.L.U32 R142, R101, 0x8, RZ ;  /* 0x00000008658e7819 */ /* 0x000fe200000006ff */
[C---:B------:R-:W-:Y:S01]  /*7540*/  IMAD R8, R78.reuse, R8, RZ ;  /* 0x000000084e087224 */ /* 0x040fe200078e02ff */
[C---:B------:R-:W-:Y:S01]  /*7550*/  SHF.L.U32 R101, R99.reuse, 0x10, RZ ;  /* 0x0000001063657819 */ /* 0x040fe200000006ff */
[----:B------:R-:W-:Y:S01]  /*7560*/  IMAD R33, R78, R37, RZ ;  /* 0x000000254e217224 */ /* 0x000fe200078e02ff */
[----:B------:R-:W-:Y:S01]  /*7570*/  SHF.L.U32 R139, R102, 0x8, RZ ;  /* 0x00000008668b7819 */ /* 0x000fe200000006ff */
[C---:B------:R-:W-:Y:S01]  /*7580*/  IMAD R56, R78.reuse, R60, RZ ;  /* 0x0000003c4e387224 */ /* 0x040fe200078e02ff */
[----:B------:R-:W-:Y:S01]  /*7590*/  PRMT R102, R99, 0x8880, RZ ;  /* 0x0000888063667816 */ /* 0x000fe200000000ff */
[C---:B------:R-:W-:Y:S01]  /*75a0*/  IMAD R37, R78.reuse, R41, RZ ;  /* 0x000000294e257224 */ /* 0x040fe200078e02ff */
[----:B------:R-:W-:Y:S01]  /*75b0*/  SHF.L.U32 R136, R103, 0x8, RZ ;  /* 0x0000000867887819 */ /* 0x000fe200000006ff */
[C---:B------:R-:W-:Y:S01]  /*75c0*/  IMAD R60, R78.reuse, R64, RZ ;  /* 0x000000404e3c7224 */ /* 0x040fe200078e02ff */
[----:B------:R-:W-:Y:S01]  /*75d0*/  I2IP.S8.S32.SAT R64, R7, R6, RZ ;  /* 0x0000000607407239 */ /* 0x000fe200000014ff */
[C---:B------:R-:W-:Y:S01]  /*75e0*/  IMAD R9, R78.reuse, R9, RZ ;  /* 0x000000094e097224 */ /* 0x040fe200078e02ff */
[----:B------:R-:W-:Y:S01]  /*75f0*/  SHF.R.S32.HI R6, RZ, 0x18, R140 ;  /* 0x00000018ff067819 */ /* 0x000fe2000001148c */
[C---:B------:R-:W-:Y:S01]  /*7600*/  IMAD R41, R78.reuse, R45, RZ ;  /* 0x0000002d4e297224 */ /* 0x040fe200078e02ff */
[----:B------:R-:W-:Y:S01]  /*7610*/  SHF.R.S32.HI R7, RZ, 0x18, R142 ;  /* 0x00000018ff077819 */ /* 0x000fe2000001148e */
[----:B------:R-:W-:Y:S01]  /*7620*/  IMAD R45, R78, R49, RZ ;  /* 0x000000314e2d7224 */ /* 0x000fe200078e02ff */
[----:B------:R-:W-:Y:S01]  /*7630*/  SHF.L.U32 R133, R88, 0x8, RZ ;  /* 0x0000000858857819 */ /* 0x000fe200000006ff */
[C---:B------:R-:W-:Y:S01]  /*7640*/  IMAD R10, R78.reuse, R10, RZ ;  /* 0x0000000a4e0a7224 */ /* 0x040fe200078e02ff */
[----:B------:R-:W-:Y:S01]  /*7650*/  SHF.R.S32.HI R88, RZ, 0x18, R89 ;  /* 0x00000018ff587819 */ /* 0x000fe20000011459 */
[C---:B------:R-:W-:Y:S01]  /*7660*/  IMAD R49, R78.reuse, R53, RZ ;  /* 0x000000354e317224 */ /* 0x040fe200078e02ff */
[----:B------:R-:W-:Y:S01]  /*7670*/  SHF.L.U32 R130, R89, 0x8, RZ ;  /* 0x0000000859827819 */ /* 0x000fe200000006ff */
[-C--:B------:R-:W-:Y:S01]  /*7680*/  IMAD R8, R81, R82.reuse, R8 ;  /* 0x0000005251087224 */ /* 0x080fe200078e0208 */
[----:B------:R-:W-:Y:S01]  /*7690*/  SHF.R.S32.HI R81, RZ, 0x18, R139 ;  /* 0x00000018ff517819 */ /* 0x000fe2000001148b */
[C---:B------:R-:W-:Y:S01]  /*76a0*/  IMAD R53, R78.reuse, R57, RZ ;  /* 0x000000394e357224 */ /* 0x040fe200078e02ff */
[----:B------:R-:W-:Y:S01]  /*76b0*/  SHF.R.S32.HI R89, RZ, 0x18, R90 ;  /* 0x00000018ff597819 */ /* 0x000fe2000001145a */
[C---:B------:R-:W-:Y:S01]  /*76c0*/  IMAD R11, R78.reuse, R11, RZ ;  /* 0x0000000b4e0b7224 */ /* 0x040fe200078e02ff */
[----:B------:R-:W-:Y:S01]  /*76d0*/  SHF.R.S32.HI R90, RZ, 0x18, R91 ;  /* 0x00000018ff5a7819 */ /* 0x000fe2000001145b */
[C---:B------:R-:W-:Y:S01]  /*76e0*/  IMAD R57, R78.reuse, R61, RZ ;  /* 0x0000003d4e397224 */ /* 0x040fe200078e02ff */
[----:B------:R-:W-:Y:S01]  /*76f0*/  SHF.L.U32 R124, R91, 0x8, RZ ;  /* 0x000000085b7c7819 */ /* 0x000fe200000006ff */
[----:B------:R-:W-:Y:S01]  /*7700*/  IMAD R9, R83, R82, R9 ;  /* 0x0000005253097224 */ /* 0x000fe200078e0209 */
[----:B------:R-:W-:Y:S01]  /*7710*/  SHF.R.S32.HI R91, RZ, 0x18, R92 ;  /* 0x00000018ff5b7819 */ /* 0x000fe2000001145c */
[----:B------:R-:W-:Y:S01]  /*7720*/  IMAD R61, R78, R65, RZ ;  /* 0x000000414e3d7224 */ /* 0x000fe200078e02ff */
[----:B------:R-:W-:Y:S01]  /*7730*/  SHF.L.U32 R121, R92, 0x8, RZ ;  /* 0x000000085c797819 */ /* 0x000fe200000006ff */
[C---:B------:R-:W-:Y:S01]  /*7740*/  IMAD R12, R78.reuse, R12, RZ ;  /* 0x0000000c4e0c7224 */ /* 0x040fe200078e02ff */
[----:B------:R-:W-:Y:S01]  /*7750*/  SHF.R.S32.HI R92, RZ, 0x18, R93 ;  /* 0x00000018ff5c7819 */ /* 0x000fe2000001145d */
[----:B------:R-:W-:Y:S01]  /*7760*/  IMAD.MOV.U32 R65, RZ, RZ, R141 ;  /* 0x000000ffff417224 */ /* 0x000fe200078e008d */
[----:B------:R-:W-:Y:S01]  /*7770*/  SHF.L.U32 R118, R93, 0x8, RZ ;  /* 0x000000085d767819 */ /* 0x000fe200000006ff */
[----:B------:R-:W-:Y:S01]  /*7780*/  IMAD R10, R7, R82, R10 ;  /* 0x00000052070a7224 */ /* 0x000fe200078e020a */
[----:B------:R-:W-:Y:S01]  /*7790*/  MOV R7, R138 ;  /* 0x0000008a00077202 */ /* 0x000fe20000000f00 */
[----:B------:R-:W-:Y:S01]  /*77a0*/  IMAD R13, R78, R13, RZ ;  /* 0x0000000d4e0d7224 */ /* 0x000fe200078e02ff */
[----:B------:R-:W-:Y:S01]  /*77b0*/  SHF.R.S32.HI R93, RZ, 0x18, R94 ;  /* 0x00000018ff5d7819 */ /* 0x000fe2000001145e */
[----:B------:R-:W-:Y:S01]  /*77c0*/  IMAD R11, R84, R82, R11 ;  /* 0x00000052540b7224 */ /* 0x000fe200078e020b */
[----:B------:R-:W-:Y:S01]  /*77d0*/  I2IP.S8.S32.SAT R84, R5, R4, R64 ;  /* 0x0000000405547239 */ /* 0x000fe20000001440 */
[C---:B------:R-:W-:Y:S01]  /*77e0*/  IMAD R14, R78.reuse, R14, RZ ;  /* 0x0000000e4e0e7224 */ /* 0x040fe200078e02ff */
[----:B------:R-:W-:Y:S01]  /*77f0*/  SHF.R.S32.HI R5, RZ, 0x18, R137 ;  /* 0x00000018ff057819 */ /* 0x000fe20000011489 */
[----:B------:R-:W-:Y:S01]  /*7800*/  IMAD R12, R65, R82, R12 ;  /* 0x00000052410c7224 */ /* 0x000fe200078e020c */
[----:B------:R-:W-:Y:S01]  /*7810*/  I2IP.S8.S32.SAT R10, R11, R10, RZ ;  /* 0x0000000a0b0a7239 */ /* 0x000fe200000014ff */
[----:B------:R-:W-:Y:S01]  /*7820*/  IMAD R15, R78, R15, RZ ;  /* 0x0000000f4e0f7224 */ /* 0x000fe200078e02ff */
[----:B------:R-:W-:Y:S01]  /*7830*/  SHF.R.S32.HI R94, RZ, 0x18, R95 ;  /* 0x00000018ff5e7819 */ /* 0x000fe2000001145f */
[-C--:B------:R-:W-:Y:S01]  /*7840*/  IMAD R13, R6, R82.reuse, R13 ;  /* 0x00000052060d7224 */ /* 0x080fe200078e020d */
[----:B------:R-:W-:Y:S01]  /*7850*/  SHF.R.S32.HI R6, RZ, 0x18, R134 ;  /* 0x00000018ff067819 */ /* 0x000fe20000011486 */
[-C--:B------:R-:W-:Y:S01]  /*7860*/  IMAD R14, R81, R82.reuse, R14 ;  /* 0x00000052510e7224 */ /* 0x080fe200078e020e */
        /* <DEDUP_REMOVED lines=10> */
[----:B------:R-:W-:Y:S01]  /*7910*/  MOV R5, R135 ;  /* 0x0000008700057202 */ /* 0x000fe20000000f00 */
[-C--:B------:R-:W-:Y:S01]  /*7920*/  IMAD R3, R4, R82.reuse, R3 ;  /* 0x0000005204037224 */ /* 0x080fe200078e0203 */
[----:B------:R-:W-:Y:S01]  /*7930*/  SHF.R.S32.HI R4, RZ, 0x18, R131 ;  /* 0x00000018ff047819 */ /* 0x000fe20000011483 */
[----:B------:R-:W-:Y:S01]  /*7940*/  IMAD R19, R86, R82, R19 ;  /* 0x0000005256137224 */ /* 0x000fe200078e0213 */
[----:B------:R-:W-:Y:S01]  /*7950*/  I2IP.S8.S32.SAT R86, R13, R12, R14 ;  /* 0x0000000c0d567239 */ /* 0x000fe2000000140e */
[----:B------:R-:W-:Y:S01]  /*7960*/  IMAD R18, R78, R22, RZ ;  /* 0x000000164e127224 */ /* 0x000fe200078e02ff */
[----:B------:R-:W-:Y:S01]  /*7970*/  SHF.L.U32 R109, R96, 0x8, RZ ;  /* 0x00000008606d7819 */ /* 0x000fe200000006ff */
[----:B------:R-:W-:Y:S01]  /*7980*/  IMAD R16, R5, R82, R16 ;  /* 0x0000005205107224 */ /* 0x000fe200078e0210 */
[----:B------:R-:W-:Y:S01]  /*7990*/  I2IP.S8.S32.SAT R19, R19, R3, RZ ;  /* 0x0000000313137239 */ /* 0x000fe200000014ff */
[----:B------:R-:W-:Y:S01]  /*79a0*/  IMAD R23, R78, R23, RZ ;  /* 0x000000174e177224 */ /* 0x000fe200078e02ff */
[----:B------:R-:W-:Y:S01]  /*79b0*/  MOV R3, R132 ;  /* 0x0000008400037202 */ /* 0x000fe20000000f00 */
[-C--:B------:R-:W-:Y:S01]  /*79c0*/  IMAD R17, R6, R82.reuse, R17 ;  /* 0x0000005206117224 */ /* 0x080fe200078e0211 */
[----:B------:R-:W-:Y:S01]  /*79d0*/  MOV R5, R129 ;  /* 0x0000008100057202 */ /* 0x000fe20000000f00 */
[-C--:B------:R-:W-:Y:S01]  /*79e0*/  IMAD R18, R7, R82.reuse, R18 ;  /* 0x0000005207127224 */ /* 0x080fe200078e0212 */
[----:B------:R-:W-:Y:S01]  /*79f0*/  SHF.R.S32.HI R7, RZ, 0x18, R127 ;  /* 0x00000018ff077819 */ /* 0x000fe2000001147f */
[----:B------:R-:W-:Y:S01]  /*7a00*/  IMAD R23, R87, R82, R23 ;  /* 0x0000005257177224 */ /* 0x000fe200078e0217 */
[----:B------:R-:W-:Y:S01]  /*7a10*/  I2IP.S8.S32.SAT R87, R2, R0, R19 ;  /* 0x0000000002577239 */ /* 0x000fe20000001413 */
[----:B------:R-:W-:Y:S01]  /*7a20*/  IMAD R20, R3, R82, R20 ;  /* 0x0000005203147224 */ /* 0x000fe200078e0214 */
[----:B------:R-:W-:Y:S01]  /*7a30*/  SHF.R.S32.HI R3, RZ, 0x18, R130 ;  /* 0x00000018ff037819 */ /* 0x000fe20000011482 */
[C---:B------:R-:W-:Y:S01]  /*7a40*/  IMAD R22, R78.reuse, R26, RZ ;  /* 0x0000001a4e167224 */ /* 0x040fe200078e02ff */
[----:B------:R-:W-:Y:S01]  /*7a50*/  I2IP.S8.S32.SAT R18, R23, R18, RZ ;  /* 0x0000001217127239 */ /* 0x000fe200000014ff */
[----:B------:R-:W-:Y:S01]  /*7a60*/  IMAD R27, R78, R27, RZ ;  /* 0x0000001b4e1b7224 */ /* 0x000fe200078e02ff */
[----:B------:R1:W-:Y:S01]  /*7a70*/  STS.128 [R153+UR49+0x6200], R84 ;  /* 0x0062005499007988 */ /* 0x0003e20008000c31 */
[----:B------:R-:W-:Y:S01]  /*7a80*/  IMAD R21, R4, R82, R21 ;  /* 0x0000005204157224 */ /* 0x000fe200078e0215 */
[----:B------:R-:W-:Y:S01]  /*7a90*/  I2IP.S8.S32.SAT R16, R17, R16, R18 ;  /* 0x0000001011107239 */ /* 0x000fe20000001412 */
[-C--:B------:R-:W-:Y:S01]  /*7aa0*/  IMAD R22, R3, R82.reuse, R22 ;  /* 0x0000005203167224 */ /* 0x080fe200078e0216 */
[----:B------:R-:W-:Y:S01]  /*7ab0*/  SHF.R.S32.HI R0, RZ, 0x18, R128 ;  /* 0x00000018ff007819 */ /* 0x000fe20000011480 */
[----:B------:R-:W-:Y:S01]  /*7ac0*/  IMAD R27, R88, R82, R27 ;  /* 0x00000052581b7224 */ /* 0x000fe200078e021b */
[----:B------:R-:W-:Y:S01]  /*7ad0*/  SHF.R.S32.HI R96, RZ, 0x18, R97 ;  /* 0x00000018ff607819 */ /* 0x000fe20000011461 */
[C---:B------:R-:W-:Y:S01]  /*7ae0*/  IMAD R26, R78.reuse, R30, RZ ;  /* 0x0000001e4e1a7224 */ /* 0x040fe200078e02ff */
[----:B------:R-:W-:Y:S01]  /*7af0*/  SHF.L.U32 R106, R97, 0x8, RZ ;  /* 0x00000008616a7819 */ /* 0x000fe200000006ff */
[----:B------:R-:W-:Y:S01]  /*7b00*/  IMAD R24, R5, R82, R24 ;  /* 0x0000005205187224 */ /* 0x000fe200078e0218 */
[----:B------:R-:W-:Y:S01]  /*7b10*/  I2IP.S8.S32.SAT R17, R27, R22, RZ ;  /* 0x000000161b117239 */ /* 0x000fe200000014ff */
[----:B------:R-:W-:Y:S01]  /*7b20*/  IMAD R31, R78, R31, RZ ;  /* 0x0000001f4e1f7224 */ /* 0x000fe200078e02ff */
[----:B------:R-:W-:Y:S01]  /*7b30*/  SHF.R.S32.HI R5, RZ, 0x18, R124 ;  /* 0x00000018ff057819 */ /* 0x000fe2000001147c */
[----:B------:R-:W-:Y:S01]  /*7b40*/  IMAD R25, R0, R82, R25 ;  /* 0x0000005200197224 */ /* 0x000fe200078e0219 */
[----:B------:R-:W-:Y:S01]  /*7b50*/  I2IP.S8.S32.SAT R17, R21, R20, R17 ;  /* 0x0000001415117239 */ /* 0x000fe20000001411 */
[-C--:B------:R-:W-:Y:S01]  /*7b60*/  IMAD R26, R7, R82.reuse, R26 ;  /* 0x00000052071a7224 */ /* 0x080fe200078e021a */
[----:B------:R-:W-:Y:S01]  /*7b70*/  SHF.R.S32.HI R0, RZ, 0x18, R125 ;  /* 0x00000018ff007819 */ /* 0x000fe2000001147d */
[----:B------:R-:W-:Y:S01]  /*7b80*/  IMAD.MOV.U32 R3, RZ, RZ, R126 ;  /* 0x000000ffff037224 */ /* 0x000fe200078e007e */
[----:B------:R-:W-:Y:S01]  /*7b90*/  SHF.R.S32.HI R7, RZ, 0x18, R118 ;  /* 0x00000018ff077819 */ /* 0x000fe20000011476 */
[----:B------:R-:W-:Y:S01]  /*7ba0*/  IMAD R31, R89, R82, R31 ;  /* 0x00000052591f7224 */ /* 0x000fe200078e021f */
[----:B------:R-:W-:Y:S01]  /*7bb0*/  SHF.R.S32.HI R97, RZ, 0x18, R98 ;  /* 0x00000018ff617819 */ /* 0x000fe20000011462 */
[----:B------:R-:W-:Y:S01]  /*7bc0*/  IMAD R30, R78, R34, RZ ;  /* 0x000000224e1e7224 */ /* 0x000fe200078e02ff */
[----:B------:R-:W-:Y:S01]  /*7bd0*/  SHF.L.U32 R103, R98, 0x8, RZ ;  /* 0x0000000862677819 */ /* 0x000fe200000006ff */
[----:B------:R-:W-:Y:S01]  /*7be0*/  IMAD R28, R3, R82, R28 ;  /* 0x00000052031c7224 */ /* 0x000fe200078e021c */
[----:B------:R-:W-:Y:S01]  /*7bf0*/  I2IP.S8.S32.SAT R18, R31, R26, RZ ;  /* 0x0000001a1f127239 */ /* 0x000fe200000014ff */
[----:B------:R-:W-:Y:S01]  /*7c00*/  IMAD R35, R78, R35, RZ ;  /* 0x000000234e237224 */ /* 0x000fe200078e02ff */
[----:B------:R-:W-:Y:S01]  /*7c10*/  MOV R3, R123 ;  /* 0x0000007b00037202 */ /* 0x000fe20000000f00 */
[----:B------:R-:W-:Y:S01]  /*7c20*/  IMAD R29, R0, R82, R29 ;  /* 0x00000052001d7224 */ /* 0x000fe200078e021d */
[----:B------:R-:W-:Y:S01]  /*7c30*/  I2IP.S8.S32.SAT R18, R25, R24, R18 ;  /* 0x0000001819127239 */ /* 0x000fe20000001412 */
[-C--:B------:R-:W-:Y:S01]  /*7c40*/  IMAD R30, R5, R82.reuse, R30 ;  /* 0x00000052051e7224 */ /* 0x080fe200078e021e */
[----:B------:R-:W-:Y:S01]  /*7c50*/  SHF.R.S32.HI R0, RZ, 0x18, R122 ;  /* 0x00000018ff007819 */ /* 0x000fe2000001147a */
[----:B------:R-:W-:Y:S01]  /*7c60*/  IMAD R35, R90, R82, R35 ;  /* 0x000000525a237224 */ /* 0x000fe200078e0223 */
[----:B------:R-:W-:Y:S01]  /*7c70*/  MOV R5, R120 ;  /* 0x0000007800057202 */ /* 0x000fe20000000f00 */
[----:B------:R-:W-:Y:S01]  /*7c80*/  IMAD R32, R3, R82, R32 ;  /* 0x0000005203207224 */ /* 0x000fe200078e0220 */
[----:B------:R-:W-:Y:S01]  /*7c90*/  SHF.R.S32.HI R3, RZ, 0x18, R121 ;  /* 0x00000018ff037819 */ /* 0x000fe20000011479 */
[C---:B------:R-:W-:Y:S01]  /*7ca0*/  IMAD R34, R78.reuse, R38, RZ ;  /* 0x000000264e227224 */ /* 0x040fe200078e02ff */
[----:B------:R-:W-:Y:S01]  /*7cb0*/  I2IP.S8.S32.SAT R19, R35, R30, RZ ;  /* 0x0000001e23137239 */ /* 0x000fe200000014ff */
[----:B------:R-:W-:Y:S01]  /*7cc0*/  IMAD R39, R78, R39, RZ ;  /* 0x000000274e277224 */ /* 0x000fe200078e02ff */
[----:B------:R-:W-:Y:S01]  /*7cd0*/  SHF.R.S32.HI R98, RZ, 0x18, R99 ;  /* 0x00000018ff627819 */ /* 0x000fe20000011463 */
[----:B------:R-:W-:Y:S01]  /*7ce0*/  IMAD R33, R0, R82, R33 ;  /* 0x0000005200217224 */ /* 0x000fe200078e0221 */
[----:B------:R-:W-:Y:S01]  /*7cf0*/  I2IP.S8.S32.SAT R19, R29, R28, R19 ;  /* 0x0000001c1d137239 */ /* 0x000fe20000001413 */
[-C--:B------:R-:W-:Y:S01]  /*7d00*/  IMAD R34, R3, R82.reuse, R34 ;  /* 0x0000005203227224 */ /* 0x080fe200078e0222 */
[----:B------:R-:W-:Y:S01]  /*7d10*/  SHF.R.S32.HI R0, RZ, 0x18, R119 ;  /* 0x00000018ff007819 */ /* 0x000fe20000011477 */
[----:B------:R-:W-:Y:S01]  /*7d20*/  IMAD R39, R91, R82, R39 ;  /* 0x000000525b277224 */ /* 0x000fe200078e0227 */
[----:B------:R-:W-:Y:S01]  /*7d30*/  MOV R3, R117 ;  /* 0x0000007500037202 */ /* 0x000fe20000000f00 */
[C---:B------:R-:W-:Y:S01]  /*7d40*/  IMAD R38, R78.reuse, R42, RZ ;  /* 0x0000002a4e267224 */ /* 0x040fe200078e02ff */
[----:B------:R1:W-:Y:S01]  /*7d50*/  STS.128 [R172+0x6200], R16 ;  /* 0x00620010ac007388 */ /* 0x0003e20000000c00 */
        /* <DEDUP_REMOVED lines=8> */
[-C--:B------:R-:W-:Y:S01]  /*7de0*/  IMAD R43, R92, R82.reuse, R43 ;  /* 0x000000525c2b7224 */ /* 0x080fe200078e022b */
[----:B------:R-:W-:Y:S01]  /*7df0*/  SHF.R.S32.HI R7, RZ, 0x18, R112 ;  /* 0x00000018ff077819 */ /* 0x000fe20000011470 */
[----:B------:R-:W-:Y:S01]  /*7e00*/  IMAD R40, R3, R82, R40 ;  /* 0x0000005203287224 */ /* 0x000fe200078e0228 */
[----:B------:R-:W-:Y:S01]  /*7e10*/  SHF.R.S32.HI R3, RZ, 0x18, R115 ;  /* 0x00000018ff037819 */ /* 0x000fe20000011473 */
[C---:B------:R-:W-:Y:S01]  /*7e20*/  IMAD R42, R78.reuse, R46, RZ ;  /* 0x0000002e4e2a7224 */ /* 0x040fe200078e02ff */
[----:B------:R-:W-:Y:S01]  /*7e30*/  I2IP.S8.S32.SAT R38, R43, R38, RZ ;  /* 0x000000262b267239 */ /* 0x000fe200000014ff */
[----:B------:R-:W-:Y:S01]  /*7e40*/  IMAD R47, R78, R47, RZ ;  /* 0x0000002f4e2f7224 */ /* 0x000fe200078e02ff */
[----:B------:R-:W-:Y:S01]  /*7e50*/  SHF.L.U32 R100, R99, 0x8, RZ ;  /* 0x0000000863647819 */ /* 0x000fe200000006ff */
[----:B------:R-:W-:Y:S01]  /*7e60*/  IMAD R41, R0, R82, R41 ;  /* 0x0000005200297224 */ /* 0x000fe200078e0229 */
[----:B------:R-:W-:Y:S01]  /*7e70*/  I2IP.S8.S32.SAT R33, R37, R36, R38 ;  /* 0x0000002425217239 */ /* 0x000fe20000001426 */
[-C--:B------:R-:W-:Y:S01]  /*7e80*/  IMAD R42, R3, R82.reuse, R42 ;  /* 0x00000052032a7224 */ /* 0x080fe200078e022a */
[----:B------:R-:W-:Y:S01]  /*7e90*/  SHF.R.S32.HI R0, RZ, 0x18, R113 ;  /* 0x00000018ff007819 */ /* 0x000fe20000011471 */
[----:B------:R-:W-:Y:S01]  /*7ea0*/  IMAD R47, R93, R82, R47 ;  /* 0x000000525d2f7224 */ /* 0x000fe200078e022f */
[----:B------:R-:W-:Y:S01]  /*7eb0*/  IADD3 R76, PT, PT, R76, 0x1, RZ ;  /* 0x000000014c4c7810 */ /* 0x000fe20007ffe0ff */
[C---:B------:R-:W-:Y:S02]  /*7ec0*/  IMAD R46, R78.reuse, R50, RZ ;  /* 0x000000324e2e7224 */ /* 0x040fe400078e02ff */
        /* <DEDUP_REMOVED lines=8> */
[----:B------:R-:W-:Y:S02]  /*7f50*/  IMAD.MOV.U32 R3, RZ, RZ, R111 ;  /* 0x000000ffff037224 */ /* 0x000fe400078e006f */
[-C--:B------:R-:W-:Y:S02]  /*7f60*/  IMAD R51, R94, R82.reuse, R51 ;  /* 0x000000525e337224 */ /* 0x080fe400078e0233 */
[----:B------:R-:W-:Y:S01]  /*7f70*/  IMAD R48, R3, R82, R48 ;  /* 0x0000005203307224 */ /* 0x000fe200078e0230 */
[----:B------:R-:W-:Y:S01]  /*7f80*/  SHF.R.S32.HI R3, RZ, 0x18, R109 ;  /* 0x00000018ff037819 */ /* 0x000fe2000001146d */
[C---:B------:R-:W-:Y:S01]  /*7f90*/  IMAD R50, R78.reuse, R54, RZ ;  /* 0x000000364e327224 */ /* 0x040fe200078e02ff */
[----:B------:R-:W-:Y:S01]  /*7fa0*/  I2IP.S8.S32.SAT R35, R51, R46, RZ ;  /* 0x0000002e33237239 */ /* 0x000fe200000014ff */
[----:B------:R-:W-:Y:S02]  /*7fb0*/  IMAD R55, R78, R55, RZ ;  /* 0x000000374e377224 */ /* 0x000fe400078e02ff */
[----:B------:R-:W-:Y:S01]  /*7fc0*/  IMAD R49, R0, R82, R49 ;  /* 0x0000005200317224 */ /* 0x000fe200078e0231 */
[----:B------:R-:W-:Y:S01]  /*7fd0*/  I2IP.S8.S32.SAT R35, R45, R44, R35 ;  /* 0x0000002c2d237239 */ /* 0x000fe20000001423 */
[-C--:B------:R-:W-:Y:S01]  /*7fe0*/  IMAD R50, R3, R82.reuse, R50 ;  /* 0x0000005203327224 */ /* 0x080fe200078e0232 */
[----:B------:R-:W-:Y:S01]  /*7ff0*/  SHF.R.S32.HI R0, RZ, 0x18, R107 ;  /* 0x00000018ff007819 */ /* 0x000fe2000001146b */
[----:B------:R-:W-:Y:S01]  /*8000*/  IMAD R55, R95, R82, R55 ;  /* 0x000000525f377224 */ /* 0x000fe200078e0237 */
[----:B------:R-:W-:Y:S01]  /*8010*/  SHF.R.S32.HI R3, RZ, 0x18, R106 ;  /* 0x00000018ff037819 */ /* 0x000fe2000001146a */
        /* <DEDUP_REMOVED lines=11> */
[----:B------:R-:W-:Y:S01]  /*80d0*/  SHF.R.S32.HI R3, RZ, 0x18, R103 ;  /* 0x00000018ff037819 */ /* 0x000fe20000011467 */
[----:B------:R-:W-:Y:S02]  /*80e0*/  IMAD R58, R78, R62, RZ ;  /* 0x0000003e4e3a7224 */ /* 0x000fe400078e02ff */
[----:B------:R-:W-:Y:S01]  /*80f0*/  IMAD R56, R5, R82, R56 ;  /* 0x0000005205387224 */ /* 0x000fe200078e0238 */
[----:B------:R-:W-:Y:S01]  /*8100*/  MOV R5, R102 ;  /* 0x0000006600057202 */ /* 0x000fe20000000f00 */
[----:B------:R-:W-:Y:S01]  /*8110*/  IMAD R57, R0, R82, R57 ;  /* 0x0000005200397224 */ /* 0x000fe200078e0239 */
[----:B------:R-:W-:Y:S01]  /*8120*/  SHF.R.S32.HI R0, RZ, 0x18, R101 ;  /* 0x00000018ff007819 */ /* 0x000fe20000011465 */
[C---:B------:R-:W-:Y:S01]  /*8130*/  IMAD R63, R78.reuse, R63, RZ ;  /* 0x0000003f4e3f7224 */ /* 0x040fe200078e02ff */
[----:B------:R-:W-:Y:S01]  /*8140*/  I2IP.S8.S32.SAT R54, R59, R54, RZ ;  /* 0x000000363b367239 */ /* 0x000fe200000014ff */
[-C--:B------:R-:W-:Y:S01]  /*8150*/  IMAD R58, R3, R82.reuse, R58 ;  /* 0x00000052033a7224 */ /* 0x080fe200078e023a */
[----:B------:R-:W-:Y:S01]  /*8160*/  SHF.R.S32.HI R3, RZ, 0x18, R100 ;  /* 0x00000018ff037819 */ /* 0x000fe20000011464 */
[----:B------:R-:W-:Y:S01]  /*8170*/  IMAD R63, R97, R82, R63 ;  /* 0x00000052613f7224 */ /* 0x000fe200078e023f */
[----:B------:R-:W-:Y:S01]  /*8180*/  I2IP.S8.S32.SAT R49, R53, R52, R54 ;  /* 0x0000003435317239 */ /* 0x000fe20000001436 */
        /* <DEDUP_REMOVED lines=19> */
[----:B------:R-:W-:Y:S02]  /*82c0*/  UIADD3 UR8, UP0, UPT, UR52, 0x680, URZ ;  /* 0x0000068034087890 */ /* 0x000fe4000ff1e0ff */
[----:B------:R-:W-:Y:S02]  /*82d0*/  UIADD3 UR5, UPT, UPT, UR41, 0x40, URZ ;  /* 0x0000004029057890 */ /* 0x000fe4000fffe0ff */
[----:B------:R-:W-:Y:S02]  /*82e0*/  UIADD3 UR4, UPT, UPT, UR49, 0x6200, URZ ;  /* 0x0000620031047890 */ /* 0x000fe4000fffe0ff */
[----:B------:R-:W-:Y:S01]  /*82f0*/  UIADD3.X UR9, UPT, UPT, URZ, UR53, URZ, UP0, !UPT ;  /* 0x00000035ff097290 */ /* 0x000fe200087fe4ff */
[----:B------:R-:W-:Y:S01]  /*8300*/  UMOV UR6, UR42 ;  /* 0x0000002a00067c82 */ /* 0x000fe20008000000 */
[----:B------:R-:W-:Y:S07]  /*8310*/  UMOV UR7, UR36 ;  /* 0x0000002400077c82 */ /* 0x000fee0008000000 */
[----:B------:R2:W-:Y:S01]  /*8320*/  UTMASTG.3D [UR4], [UR8] ;  /* 0x00000004080073b5 */ /* 0x0005e20008010000 */
[----:B------:R0:W-:Y:S01]  /*8330*/  UTMACMDFLUSH ;  /* 0x00000000000079b7 */ /* 0x0001e20000000000 */
[----:B--2---:R-:W-:Y:S04]  /*8340*/  DEPBAR.LE SB0, 0x1 ;  /* 0x000080400000791a */ /* 0x004fe80000000000 */
.L_x_105:
[----:B------:R-:W-:Y:S05]  /*8350*/  BSYNC.RECONVERGENT B0 ;  /* 0x0000000000007941 */ /* 0x000fea0003800200 */
.L_x_104:
[----:B------:R-:W-:Y:S01]  /*8360*/  BAR.SYNC.DEFER_BLOCKING 0x1, 0x80 ;  /* 0x0042000000007b1d */ /* 0x000fe20000010000 */
[----:B------:R-:W-:Y:S01]  /*8370*/  ISETP.NE.AND P2, PT, R168, RZ, PT ;  /* 0x000000ffa800720c */ /* 0x000fe20003f45270 */
[----:B------:R-:W-:Y:S01]  /*8380*/  IMAD.IADD R20, R75, 0x1, R150 ;  /* 0x000000014b147824 */ /* 0x000fe200078e0296 */
[----:B------:R-:W-:Y:S01]  /*8390*/  ISETP.NE.AND P0, PT, R169, 0x2, PT ;  /* 0x00000002a900780c */ /* 0x000fe20003f05270 */
[----:B------:R-:W-:Y:S01]  /*83a0*/  IMAD.IADD R21, R77, 0x1, R152 ;  /* 0x000000014d157824 */ /* 0x000fe200078e0298 */
[----:B------:R-:W-:Y:S02]  /*83b0*/  ISETP.NE.AND P1, PT, R76, 0x4, PT ;  /* 0x000000044c00780c */ /* 0x000fe40003f25270 */
[----:B------:R-:W-:Y:S02]  /*83c0*/  SEL R0, RZ, 0x1, P0 ;  /* 0x00000001ff007807 */ /* 0x000fe40000000000 */
[----:B------:R-:W-:Y:S02]  /*83d0*/  SEL R3, RZ, 0x1, P1 ;  /* 0x00000001ff037807 */ /* 0x000fe40000800000 */
[----:B------:R-:W-:Y:S02]  /*83e0*/  LOP3.LUT R161, R161, R0, RZ, 0x3c, !PT ;  /* 0x00000000a1a17212 */ /* 0x000fe400078e3cff */
[----:B------:R-:W-:Y:S02]  /*83f0*/  LOP3.LUT R162, R162, R3, RZ, 0x3c, !PT ;  /* 0x00000003a2a27212 */ /* 0x000fe400078e3cff */
[----:B------:R-:W-:Y:S02]  /*8400*/  @P2 R2UR UR36, R158 ;  /* 0x000000009e2422ca */ /* 0x000fe400000e0000 */
[----:B------:R-:W-:Y:S02]  /*8410*/  SEL R169, R169, RZ, P0 ;  /* 0x000000ffa9a97207 */ /* 0x000fe40000000000 */
[----:B------:R-:W-:Y:S01]  /*8420*/  SEL R76, R76, RZ, P1 ;  /* 0x000000ff4c4c7207 */ /* 0x000fe20000800000 */
[----:B------:R-:W-:Y:S10]  /*8430*/  @P2 BRA `(.L_x_106) ;  /* 0xffffffc400842947 */ /* 0x000ff4000383ffff */
[----:B------:R-:W-:Y:S05]  /*8440*/  EXIT ;  /* 0x000000000000794d */ /* 0x000fea0003800000 */
.L_x_19:
[----:B--2---:R2:W1:Y:S02]  /*8450*/  SYNCS.PHASECHK.TRANS64.TRYWAIT P0, [R3+URZ+0x100], R2 ;  /* 0x00010002030075a7 */ /* 0x00446400080011ff */
[----:B-1----:R-:W-:Y:S05]  /*8460*/  @!P0 NANOSLEEP.SYNCS 0x989680 ;  /* 0x009896800000895d */ /* 0x002fea0003900000 */
[----:B------:R-:W1:Y:S02]  /*8470*/  @!P0 SYNCS.PHASECHK.TRANS64 P0, [R3+URZ+0x100], R2 ;  /* 0x00010002030085a7 */ /* 0x000e6400080010ff */
[----:B-1----:R-:W-:Y:S05]  /*8480*/  @!P0 BRA `(.L_x_19) ;  /* 0xfffffffc00f08947 */ /* 0x002fea000383ffff */
[----:B------:R-:W-:Y:S05]  /*8490*/  BRA `(.L_x_107) ;  /* 0xffffff9000547947 */ /* 0x000fea000383ffff */
.L_x_22:
[----:B-1----:R-:W-:-:S07]  /*84a0*/  MOV R2, UR33 ;  /* 0x0000002100027c02 */ /* 0x002fce0008000f00 */
.L_x_108:
[----:B-1----:R1:W2:Y:S02]  /*84b0*/  SYNCS.PHASECHK.TRANS64.TRYWAIT P0, [R2+URZ+0x30], R5 ;  /* 0x00003005020075a7 */ /* 0x0022a400080011ff */
[----:B--2---:R-:W-:Y:S05]  /*84c0*/  @!P0 NANOSLEEP.SYNCS 0x989680 ;  /* 0x009896800000895d */ /* 0x004fea0003900000 */
[----:B------:R-:W2:Y:S02]  /*84d0*/  @!P0 SYNCS.PHASECHK.TRANS64 P0, [R2+URZ+0x30], R5 ;  /* 0x00003005020085a7 */ /* 0x000ea400080010ff */
[----:B--2---:R-:W-:Y:S05]  /*84e0*/  @!P0 BRA `(.L_x_108) ;  /* 0xfffffffc00f08947 */ /* 0x004fea000383ffff */
[----:B------:R-:W-:Y:S05]  /*84f0*/  BRA `(.L_x_21) ;  /* 0xffffff9000a47947 */ /* 0x000fea000383ffff */
.L_x_28:
[----:B-1----:R-:W-:-:S07]  /*8500*/  MOV R2, UR17 ;  /* 0x0000001100027c02 */ /* 0x002fce0008000f00 */
.L_x_109:
[----:B-1----:R1:W2:Y:S02]  /*8510*/  SYNCS.PHASECHK.TRANS64.TRYWAIT P0, [R2+URZ+0x30], R5 ;  /* 0x00003005020075a7 */ /* 0x0022a400080011ff */
[----:B--2---:R-:W-:Y:S05]  /*8520*/  @!P0 NANOSLEEP.SYNCS 0x989680 ;  /* 0x009896800000895d */ /* 0x004fea0003900000 */
[----:B------:R-:W2:Y:S02]  /*8530*/  @!P0 SYNCS.PHASECHK.TRANS64 P0, [R2+URZ+0x30], R5 ;  /* 0x00003005020085a7 */ /* 0x000ea400080010ff */
[----:B--2---:R-:W-:Y:S05]  /*8540*/  @!P0 BRA `(.L_x_109) ;  /* 0xfffffffc00f08947 */ /* 0x004fea000383ffff */
[----:B------:R-:W-:Y:S05]  /*8550*/  BRA `(.L_x_27) ;  /* 0xffffff9400487947 */ /* 0x000fea000383ffff */
.L_x_32:
[----:B-1----:R1:W2:Y:S02]  /*8560*/  SYNCS.PHASECHK.TRANS64.TRYWAIT P0, [R2+URZ+0x90], R3 ;  /* 0x00009003020075a7 */ /* 0x0022a400080011ff */
[----:B--2---:R-:W-:Y:S05]  /*8570*/  @!P0 NANOSLEEP.SYNCS 0x989680 ;  /* 0x009896800000895d */ /* 0x004fea0003900000 */
[----:B------:R-:W2:Y:S02]  /*8580*/  @!P0 SYNCS.PHASECHK.TRANS64 P0, [R2+URZ+0x90], R3 ;  /* 0x00009003020085a7 */ /* 0x000ea400080010ff */
[----:B--2---:R-:W-:Y:S05]  /*8590*/  @!P0 BRA `(.L_x_32) ;  /* 0xfffffffc00f08947 */ /* 0x004fea000383ffff */
[----:B------:R-:W-:Y:S05]  /*85a0*/  BRA `(.L_x_110) ;  /* 0xffffff9400d47947 */ /* 0x000fea000383ffff */
.L_x_36:
[----:B----4-:R-:W-:-:S07]  /*85b0*/  MOV R0, UR5 ;  /* 0x0000000500007c02 */ /* 0x010fce0008000f00 */
.L_x_111:
[----:B-1----:R1:W2:Y:S02]  /*85c0*/  SYNCS.PHASECHK.TRANS64.TRYWAIT P0, [R0+URZ], R3 ;  /* 0x00000003000075a7 */ /* 0x0022a400080011ff */
[----:B--2---:R-:W-:Y:S05]  /*85d0*/  @!P0 NANOSLEEP.SYNCS 0x989680 ;  /* 0x009896800000895d */ /* 0x004fea0003900000 */
[----:B------:R-:W2:Y:S02]  /*85e0*/  @!P0 SYNCS.PHASECHK.TRANS64 P0, [R0+URZ], R3 ;  /* 0x00000003000085a7 */ /* 0x000ea400080010ff */
[----:B--2---:R-:W-:Y:S05]  /*85f0*/  @!P0 BRA `(.L_x_111) ;  /* 0xfffffffc00f08947 */ /* 0x004fea000383ffff */
[----:B------:R-:W-:Y:S05]  /*8600*/  BRA `(.L_x_112) ;  /* 0xffffff9c00447947 */ /* 0x000fea000383ffff */
.L_x_37:
[----:B----4-:R-:W-:-:S07]  /*8610*/  MOV R0, UR5 ;  /* 0x0000000500007c02 */ /* 0x010fce0008000f00 */
.L_x_113:
[----:B-1----:R1:W2:Y:S02]  /*8620*/  SYNCS.PHASECHK.TRANS64.TRYWAIT P0, [R0+URZ], R3 ;  /* 0x00000003000075a7 */ /* 0x0022a400080011ff */
[----:B--2---:R-:W-:Y:S05]  /*8630*/  @!P0 NANOSLEEP.SYNCS 0x989680 ;  /* 0x009896800000895d */ /* 0x004fea0003900000 */
[----:B------:R-:W2:Y:S02]  /*8640*/  @!P0 SYNCS.PHASECHK.TRANS64 P0, [R0+URZ], R3 ;  /* 0x00000003000085a7 */ /* 0x000ea400080010ff */
[----:B--2---:R-:W-:Y:S05]  /*8650*/  @!P0 BRA `(.L_x_113) ;  /* 0xfffffffc00f08947 */ /* 0x004fea000383ffff */
[----:B------:R-:W-:Y:S05]  /*8660*/  BRA `(.L_x_114) ;  /* 0xffffff9c00507947 */ /* 0x000fea000383ffff */
.L_x_38:
[----:B----4-:R-:W-:-:S07]  /*8670*/  MOV R0, UR5 ;  /* 0x0000000500007c02 */ /* 0x010fce0008000f00 */
.L_x_115:
[----:B-1----:R1:W2:Y:S02]  /*8680*/  SYNCS.PHASECHK.TRANS64.TRYWAIT P0, [R0+URZ], R3 ;  /* 0x00000003000075a7 */ /* 0x0022a400080011ff */
[----:B--2---:R-:W-:Y:S05]  /*8690*/  @!P0 NANOSLEEP.SYNCS 0x989680 ;  /* 0x009896800000895d */ /* 0x004fea0003900000 */
[----:B------:R-:W2:Y:S02]  /*86a0*/  @!P0 SYNCS.PHASECHK.TRANS64 P0, [R0+URZ], R3 ;  /* 0x00000003000085a7 */ /* 0x000ea400080010ff */
[----:B--2---:R-:W-:Y:S05]  /*86b0*/  @!P0 BRA `(.L_x_115) ;  /* 0xfffffffc00f08947 */ /* 0x004fea000383ffff */
[----:B------:R-:W-:Y:S05]  /*86c0*/  BRA `(.L_x_116) ;  /* 0xffffff9c005c7947 */ /* 0x000fea000383ffff */
.L_x_39:
[----:B----4-:R-:W-:-:S07]  /*86d0*/  MOV R0, UR5 ;  /* 0x0000000500007c02 */ /* 0x010fce0008000f00 */
.L_x_117:
[----:B-1----:R1:W2:Y:S02]  /*86e0*/  SYNCS.PHASECHK.TRANS64.TRYWAIT P0, [R0+URZ], R3 ;  /* 0x00000003000075a7 */ /* 0x0022a400080011ff */
[----:B--2---:R-:W-:Y:S05]  /*86f0*/  @!P0 NANOSLEEP.SYNCS 0x989680 ;  /* 0x009896800000895d */ /* 0x004fea0003900000 */
[----:B------:R-:W2:Y:S02]  /*8700*/  @!P0 SYNCS.PHASECHK.TRANS64 P0, [R0+URZ], R3 ;  /* 0x00000003000085a7 */ /* 0x000ea400080010ff */
[----:B--2---:R-:W-:Y:S05]  /*8710*/  @!P0 BRA `(.L_x_117) ;  /* 0xfffffffc00f08947 */ /* 0x004fea000383ffff */
[----:B------:R-:W-:Y:S05]  /*8720*/  BRA `(.L_x_118) ;  /* 0xffffff9c00687947 */ /* 0x000fea000383ffff */
.L_x_40:
[----:B----4-:R-:W-:-:S07]  /*8730*/  MOV R0, UR5 ;  /* 0x0000000500007c02 */ /* 0x010fce0008000f00 */
.L_x_119:
[----:B-1----:R1:W2:Y:S02]  /*8740*/  SYNCS.PHASECHK.TRANS64.TRYWAIT P0, [R0+URZ], R3 ;  /* 0x00000003000075a7 */ /* 0x0022a400080011ff */
[----:B--2---:R-:W-:Y:S05]  /*8750*/  @!P0 NANOSLEEP.SYNCS 0x989680 ;  /* 0x009896800000895d */ /* 0x004fea0003900000 */
[----:B------:R-:W2:Y:S02]  /*8760*/  @!P0 SYNCS.PHASECHK.TRANS64 P0, [R0+URZ], R3 ;  /* 0x00000003000085a7 */ /* 0x000ea400080010ff */
[----:B--2---:R-:W-:Y:S05]  /*8770*/  @!P0 BRA `(.L_x_119) ;  /* 0xfffffffc00f08947 */ /* 0x004fea000383ffff */
[----:B------:R-:W-:Y:S05]  /*8780*/  BRA `(.L_x_120) ;  /* 0xffffff9c00747947 */ /* 0x000fea000383ffff */
.L_x_43:
[----:B-1----:R1:W2:Y:S02]  /*8790*/  SYNCS.PHASECHK.TRANS64.TRYWAIT P0, [R0+URZ+0xf0], R5 ;  /* 0x0000f005000075a7 */ /* 0x0022a400080011ff */
[----:B--2---:R-:W-:Y:S05]  /*87a0*/  @!P0 NANOSLEEP.SYNCS 0x989680 ;  /* 0x009896800000895d */ /* 0x004fea0003900000 */
[----:B------:R-:W2:Y:S02]  /*87b0*/  @!P0 SYNCS.PHASECHK.TRANS64 P0, [R0+URZ+0xf0], R5 ;  /* 0x0000f005000085a7 */ /* 0x000ea400080010ff */
[----:B--2---:R-:W-:Y:S05]  /*87c0*/  @!P0 BRA `(.L_x_43) ;  /* 0xfffffffc00f08947 */ /* 0x004fea000383ffff */
[----:B------:R-:W-:Y:S05]  /*87d0*/  BRA `(.L_x_121) ;  /* 0xffffff9c00d07947 */ /* 0x000fea000383ffff */
.L_x_44:
[----:B------:R-:W-:-:S07]  /*87e0*/  MOV R0, UR5 ;  /* 0x0000000500007c02 */ /* 0x000fce0008000f00 */
.L_x_122:
[----:B-1----:R1:W2:Y:S02]  /*87f0*/  SYNCS.PHASECHK.TRANS64.TRYWAIT P0, [R0+URZ+0xa0], R5 ;  /* 0x0000a005000075a7 */ /* 0x0022a400080011ff */
[----:B--2---:R-:W-:Y:S05]  /*8800*/  @!P0 NANOSLEEP.SYNCS 0x989680 ;  /* 0x009896800000895d */ /* 0x004fea0003900000 */
[----:B------:R-:W2:Y:S02]  /*8810*/  @!P0 SYNCS.PHASECHK.TRANS64 P0, [R0+URZ+0xa0], R5 ;  /* 0x0000a005000085a7 */ /* 0x000ea400080010ff */
[----:B--2---:R-:W-:Y:S05]  /*8820*/  @!P0 BRA `(.L_x_122) ;  /* 0xfffffffc00f08947 */ /* 0x004fea000383ffff */
[----:B------:R-:W-:Y:S05]  /*8830*/  BRA `(.L_x_123) ;  /* 0xffffff9c00e07947 */ /* 0x000fea000383ffff */
.L_x_45:
[----:B-1----:R1:W2:Y:S02]  /*8840*/  SYNCS.PHASECHK.TRANS64.TRYWAIT P1, [R0+URZ+0x90], R5 ;  /* 0x00009005000075a7 */ /* 0x0022a400080211ff */
[----:B--2---:R-:W-:Y:S05]  /*8850*/  @!P1 NANOSLEEP.SYNCS 0x989680 ;  /* 0x009896800000995d */ /* 0x004fea0003900000 */
[----:B------:R-:W2:Y:S02]  /*8860*/  @!P1 SYNCS.PHASECHK.TRANS64 P1, [R0+URZ+0x90], R5 ;  /* 0x00009005000095a7 */ /* 0x000ea400080210ff */
[----:B--2---:R-:W-:Y:S05]  /*8870*/  @!P1 BRA `(.L_x_45) ;  /* 0xfffffffc00f09947 */ /* 0x004fea000383ffff */
[----:B------:R-:W-:Y:S05]  /*8880*/  BRA `(.L_x_124) ;  /* 0xffffffa000107947 */ /* 0x000fea000383ffff */
.L_x_48:
[----:B------:R-:W-:-:S07]  /*8890*/  MOV R0, UR5 ;  /* 0x0000000500007c02 */ /* 0x000fce0008000f00 */
.L_x_125:
[----:B-1----:R1:W2:Y:S02]  /*88a0*/  SYNCS.PHASECHK.TRANS64.TRYWAIT P0, [R0+URZ+0xa0], R3 ;  /* 0x0000a003000075a7 */ /* 0x0022a400080011ff */
[----:B--2---:R-:W-:Y:S05]  /*88b0*/  @!P0 NANOSLEEP.SYNCS 0x989680 ;  /* 0x009896800000895d */ /* 0x004fea0003900000 */
[----:B------:R-:W2:Y:S02]  /*88c0*/  @!P0 SYNCS.PHASECHK.TRANS64 P0, [R0+URZ+0xa0], R3 ;  /* 0x0000a003000085a7 */ /* 0x000ea400080010ff */
[----:B--2---:R-:W-:Y:S05]  /*88d0*/  @!P0 BRA `(.L_x_125) ;  /* 0xfffffffc00f08947 */ /* 0x004fea000383ffff */
[----:B------:R-:W-:Y:S05]  /*88e0*/  BRA `(.L_x_47) ;  /* 0xffffffa000647947 */ /* 0x000fea000383ffff */
.L_x_55:
[----:B-1----:R1:W2:Y:S02]  /*88f0*/  SYNCS.PHASECHK.TRANS64.TRYWAIT P1, [R0+URZ+0x90], R5 ;  /* 0x00009005000075a7 */ /* 0x0022a400080211ff */
[----:B--2---:R-:W-:Y:S05]  /*8900*/  @!P1 NANOSLEEP.SYNCS 0x989680 ;  /* 0x009896800000995d */ /* 0x004fea0003900000 */
[----:B------:R-:W2:Y:S02]  /*8910*/  @!P1 SYNCS.PHASECHK.TRANS64 P1, [R0+URZ+0x90], R5 ;  /* 0x00009005000095a7 */ /* 0x000ea400080210ff */
[----:B--2---:R-:W-:Y:S05]  /*8920*/  @!P1 BRA `(.L_x_55) ;  /* 0xfffffffc00f09947 */ /* 0x004fea000383ffff */
[----:B------:R-:W-:Y:S05]  /*8930*/  BRA `(.L_x_126) ;  /* 0xffffffa400d47947 */ /* 0x000fea000383ffff */
.L_x_56:
[----:B------:R-:W-:-:S07]  /*8940*/  MOV R3, UR7 ;  /* 0x0000000700037c02 */ /* 0x000fce0008000f00 */
.L_x_127:
[----:B-1----:R1:W2:Y:S02]  /*8950*/  SYNCS.PHASECHK.TRANS64.TRYWAIT P0, [R3+URZ+0xd0], R0 ;  /* 0x0000d000030075a7 */ /* 0x0022a400080011ff */
[----:B--2---:R-:W-:Y:S05]  /*8960*/  @!P0 NANOSLEEP.SYNCS 0x989680 ;  /* 0x009896800000895d */ /* 0x004fea0003900000 */
[----:B------:R-:W2:Y:S02]  /*8970*/  @!P0 SYNCS.PHASECHK.TRANS64 P0, [R3+URZ+0xd0], R0 ;  /* 0x0000d000030085a7 */ /* 0x000ea400080010ff */
[----:B--2---:R-:W-:Y:S05]  /*8980*/  @!P0 BRA `(.L_x_127) ;  /* 0xfffffffc00f08947 */ /* 0x004fea000383ffff */
[----:B------:R-:W-:Y:S05]  /*8990*/  BRA `(.L_x_128) ;  /* 0xffffffa8000c7947 */ /* 0x000fea000383ffff */
.L_x_59:
[----:B------:R-:W-:Y:S07]  /*89a0*/  MOV R0, UR6 ;  /* 0x0000000600007c02 */ /* 0x000fee0008000f00 */
.L_x_129:
[----:B-1----:R1:W2:Y:S02]  /*89b0*/  SYNCS.PHASECHK.TRANS64.TRYWAIT P0, [R0+URZ], R3 ;  /* 0x00000003000075a7 */ /* 0x0022a400080011ff */
[----:B--2---:R-:W-:Y:S05]  /*89c0*/  @!P0 NANOSLEEP.SYNCS 0x989680 ;  /* 0x009896800000895d */ /* 0x004fea0003900000 */
[----:B------:R-:W2:Y:S02]  /*89d0*/  @!P0 SYNCS.PHASECHK.TRANS64 P0, [R0+URZ], R3 ;  /* 0x00000003000085a7 */ /* 0x000ea400080010ff */
[----:B--2---:R-:W-:Y:S05]  /*89e0*/  @!P0 BRA `(.L_x_129) ;  /* 0xfffffffc00f08947 */ /* 0x004fea000383ffff */
[----:B------:R-:W-:Y:S05]  /*89f0*/  BRA `(.L_x_58) ;  /* 0xffffffa800287947 */ /* 0x000fea000383ffff */
.L_x_62:
[----:B------:R-:W-:-:S07]  /*8a00*/  MOV R0, UR6 ;  /* 0x0000000600007c02 */ /* 0x000fce0008000f00 */
.L_x_130:
[----:B--2---:R2:W4:Y:S02]  /*8a10*/  SYNCS.PHASECHK.TRANS64.TRYWAIT P0, [R0+URZ], R3 ;  /* 0x00000003000075a7 */ /* 0x00452400080011ff */
[----:B----4-:R-:W-:Y:S05]  /*8a20*/  @!P0 NANOSLEEP.SYNCS 0x989680 ;  /* 0x009896800000895d */ /* 0x010fea0003900000 */
[----:B------:R-:W4:Y:S02]  /*8a30*/  @!P0 SYNCS.PHASECHK.TRANS64 P0, [R0+URZ], R3 ;  /* 0x00000003000085a7 */ /* 0x000f2400080010ff */
[----:B----4-:R-:W-:Y:S05]  /*8a40*/  @!P0 BRA `(.L_x_130) ;  /* 0xfffffffc00f08947 */ /* 0x010fea000383ffff */
[----:B------:R-:W-:Y:S05]  /*8a50*/  BRA `(.L_x_131) ;  /* 0xffffffac00047947 */ /* 0x000fea000383ffff */
.L_x_63:
[----:B------:R-:W-:-:S07]  /*8a60*/  MOV R0, UR6 ;  /* 0x0000000600007c02 */ /* 0x000fce0008000f00 */
.L_x_132:
[----:B-1----:R1:W2:Y:S02]  /*8a70*/  SYNCS.PHASECHK.TRANS64.TRYWAIT P0, [R0+URZ], R3 ;  /* 0x00000003000075a7 */ /* 0x0022a400080011ff */
[----:B--2---:R-:W-:Y:S05]  /*8a80*/  @!P0 NANOSLEEP.SYNCS 0x989680 ;  /* 0x009896800000895d */ /* 0x004fea0003900000 */
[----:B------:R-:W2:Y:S02]  /*8a90*/  @!P0 SYNCS.PHASECHK.TRANS64 P0, [R0+URZ], R3 ;  /* 0x00000003000085a7 */ /* 0x000ea400080010ff */
[----:B--2---:R-:W-:Y:S05]  /*8aa0*/  @!P0 BRA `(.L_x_132) ;  /* 0xfffffffc00f08947 */ /* 0x004fea000383ffff */
[----:B------:R-:W-:Y:S05]  /*8ab0*/  BRA `(.L_x_133) ;  /* 0xffffffac00107947 */ /* 0x000fea000383ffff */
.L_x_64:
[----:B------:R-:W-:-:S07]  /*8ac0*/  MOV R0, UR6 ;  /* 0x0000000600007c02 */ /* 0x000fce0008000f00 */
.L_x_134:
[----:B-1----:R1:W2:Y:S02]  /*8ad0*/  SYNCS.PHASECHK.TRANS64.TRYWAIT P0, [R0+URZ], R3 ;  /* 0x00000003000075a7 */ /* 0x0022a400080011ff */
[----:B--2---:R-:W-:Y:S05]  /*8ae0*/  @!P0 NANOSLEEP.SYNCS 0x989680 ;  /* 0x009896800000895d */ /* 0x004fea0003900000 */
[----:B------:R-:W2:Y:S02]  /*8af0*/  @!P0 SYNCS.PHASECHK.TRANS64 P0, [R0+URZ], R3 ;  /* 0x00000003000085a7 */ /* 0x000ea400080010ff */
[----:B--2---:R-:W-:Y:S05]  /*8b00*/  @!P0 BRA `(.L_x_134) ;  /* 0xfffffffc00f08947 */ /* 0x004fea000383ffff */
[----:B------:R-:W-:Y:S05]  /*8b10*/  BRA `(.L_x_135) ;  /* 0xffffffac001c7947 */ /* 0x000fea000383ffff */
.L_x_65:
[----:B------:R-:W-:-:S07]  /*8b20*/  MOV R0, UR7 ;  /* 0x0000000700007c02 */ /* 0x000fce0008000f00 */
.L_x_136:
[----:B-1----:R1:W2:Y:S02]  /*8b30*/  SYNCS.PHASECHK.TRANS64.TRYWAIT P0, [R0+URZ], R3 ;  /* 0x00000003000075a7 */ /* 0x0022a400080011ff */
[----:B--2---:R-:W-:Y:S05]  /*8b40*/  @!P0 NANOSLEEP.SYNCS 0x989680 ;  /* 0x009896800000895d */ /* 0x004fea0003900000 */
[----:B------:R-:W2:Y:S02]  /*8b50*/  @!P0 SYNCS.PHASECHK.TRANS64 P0, [R0+URZ], R3 ;  /* 0x00000003000085a7 */ /* 0x000ea400080010ff */
[----:B--2---:R-:W-:Y:S05]  /*8b60*/  @!P0 BRA `(.L_x_136) ;  /* 0xfffffffc00f08947 */ /* 0x004fea000383ffff */
[----:B------:R-:W-:Y:S05]  /*8b70*/  BRA `(.L_x_137) ;  /* 0xffffffac00287947 */ /* 0x000fea000383ffff */
.L_x_70:
[----:B--2---:R2:W3:Y:S02]  /*8b80*/  SYNCS.PHASECHK.TRANS64.TRYWAIT P0, [R0+URZ+0x90], R3 ;  /* 0x00009003000075a7 */ /* 0x0044e400080011ff */
[----:B---3--:R-:W-:Y:S05]  /*8b90*/  @!P0 NANOSLEEP.SYNCS 0x989680 ;  /* 0x009896800000895d */ /* 0x008fea0003900000 */
[----:B------:R-:W3:Y:S02]  /*8ba0*/  @!P0 SYNCS.PHASECHK.TRANS64 P0, [R0+URZ+0x90], R3 ;  /* 0x00009003000085a7 */ /* 0x000ee400080010ff */
[----:B---3--:R-:W-:Y:S05]  /*8bb0*/  @!P0 BRA `(.L_x_70) ;  /* 0xfffffffc00f08947 */ /* 0x008fea000383ffff */
[----:B------:R-:W-:Y:S05]  /*8bc0*/  BRA `(.L_x_138) ;  /* 0xffffffb0002c7947 */ /* 0x000fea000383ffff */
.L_x_73:
[----:B------:R-:W-:Y:S07]  /*8bd0*/  MOV R0, UR7 ;  /* 0x0000000700007c02 */ /* 0x000fee0008000f00 */
.L_x_139:
[----:B--2---:R2:W3:Y:S02]  /*8be0*/  SYNCS.PHASECHK.TRANS64.TRYWAIT P0, [R0+URZ+0x88], R3 ;  /* 0x00008803000075a7 */ /* 0x0044e400080011ff */
[----:B---3--:R-:W-:Y:S05]  /*8bf0*/  @!P0 NANOSLEEP.SYNCS 0x989680 ;  /* 0x009896800000895d */ /* 0x008fea0003900000 */
[----:B------:R-:W3:Y:S02]  /*8c00*/  @!P0 SYNCS.PHASECHK.TRANS64 P0, [R0+URZ+0x88], R3 ;  /* 0x00008803000085a7 */ /* 0x000ee400080010ff */
[----:B---3--:R-:W-:Y:S05]  /*8c10*/  @!P0 BRA `(.L_x_139) ;  /* 0xfffffffc00f08947 */ /* 0x008fea000383ffff */
[----:B------:R-:W-:Y:S05]  /*8c20*/  BRA `(.L_x_72) ;  /* 0xffffffb4000c7947 */ /* 0x000fea000383ffff */
.L_x_76:
[----:B--2---:R-:W-:Y:S07]  /*8c30*/  MOV R3, UR7 ;  /* 0x0000000700037c02 */ /* 0x004fee0008000f00 */
.L_x_140:
[----:B-1----:R1:W2:Y:S02]  /*8c40*/  SYNCS.PHASECHK.TRANS64.TRYWAIT P0, [R3+URZ+0x70], R12 ;  /* 0x0000700c030075a7 */ /* 0x0022a400080011ff */
[----:B--2---:R-:W-:Y:S05]  /*8c50*/  @!P0 NANOSLEEP.SYNCS 0x989680 ;  /* 0x009896800000895d */ /* 0x004fea0003900000 */
[----:B------:R-:W2:Y:S02]  /*8c60*/  @!P0 SYNCS.PHASECHK.TRANS64 P0, [R3+URZ+0x70], R12 ;  /* 0x0000700c030085a7 */ /* 0x000ea400080010ff */
[----:B--2---:R-:W-:Y:S05]  /*8c70*/  @!P0 BRA `(.L_x_140) ;  /* 0xfffffffc00f08947 */ /* 0x004fea000383ffff */
[----:B------:R-:W-:Y:S05]  /*8c80*/  BRA `(.L_x_141) ;  /* 0xffffffb400847947 */ /* 0x000fea000383ffff */
.L_x_77:
[----:B------:R-:W-:Y:S07]  /*8c90*/  MOV R3, UR7 ;  /* 0x0000000700037c02 */ /* 0x000fee0008000f00 */
.L_x_142:
[----:B-1----:R1:W2:Y:S02]  /*8ca0*/  SYNCS.PHASECHK.TRANS64.TRYWAIT P0, [R3+URZ+0x78], R12 ;  /* 0x0000780c030075a7 */ /* 0x0022a400080011ff */
[----:B--2---:R-:W-:Y:S05]  /*8cb0*/  @!P0 NANOSLEEP.SYNCS 0x989680 ;  /* 0x009896800000895d */ /* 0x004fea0003900000 */
[----:B------:R-:W2:Y:S02]  /*8cc0*/  @!P0 SYNCS.PHASECHK.TRANS64 P0, [R3+URZ+0x78], R12 ;  /* 0x0000780c030085a7 */ /* 0x000ea400080010ff */
[----:B--2---:R-:W-:Y:S05]  /*8cd0*/  @!P0 BRA `(.L_x_142) ;  /* 0xfffffffc00f08947 */ /* 0x004fea000383ffff */
[----:B------:R-:W-:Y:S05]  /*8ce0*/  BRA `(.L_x_143) ;  /* 0xffffffb800047947 */ /* 0x000fea000383ffff */
.L_x_79:
[----:B------:R-:W-:-:S07]  /*8cf0*/  MOV R0, UR7 ;  /* 0x0000000700007c02 */ /* 0x000fce0008000f00 */
.L_x_144:
[----:B-1----:R1:W3:Y:S02]  /*8d00*/  SYNCS.PHASECHK.TRANS64.TRYWAIT P0, [R0+URZ+0x70], R3 ;  /* 0x00007003000075a7 */ /* 0x0022e400080011ff */
[----:B---3--:R-:W-:Y:S05]  /*8d10*/  @!P0 NANOSLEEP.SYNCS 0x989680 ;  /* 0x009896800000895d */ /* 0x008fea0003900000 */
[----:B------:R-:W3:Y:S02]  /*8d20*/  @!P0 SYNCS.PHASECHK.TRANS64 P0, [R0+URZ+0x70], R3 ;  /* 0x00007003000085a7 */ /* 0x000ee400080010ff */
[----:B---3--:R-:W-:Y:S05]  /*8d30*/  @!P0 BRA `(.L_x_144) ;  /* 0xfffffffc00f08947 */ /* 0x008fea000383ffff */
[----:B------:R-:W-:Y:S05]  /*8d40*/  BRA `(.L_x_145) ;  /* 0xffffffb800747947 */ /* 0x000fea000383ffff */
.L_x_81:
[----:B--2---:R2:W4:Y:S02]  /*8d50*/  SYNCS.PHASECHK.TRANS64.TRYWAIT P0, [R0+URZ+0x90], R3 ;  /* 0x00009003000075a7 */ /* 0x00452400080011ff */
[----:B----4-:R-:W-:Y:S05]  /*8d60*/  @!P0 NANOSLEEP.SYNCS 0x989680 ;  /* 0x009896800000895d */ /* 0x010fea0003900000 */
[----:B------:R-:W4:Y:S02]  /*8d70*/  @!P0 SYNCS.PHASECHK.TRANS64 P0, [R0+URZ+0x90], R3 ;  /* 0x00009003000085a7 */ /* 0x000f2400080010ff */
[----:B----4-:R-:W-:Y:S05]  /*8d80*/  @!P0 BRA `(.L_x_81) ;  /* 0xfffffffc00f08947 */ /* 0x010fea000383ffff */
[----:B------:R-:W-:Y:S05]  /*8d90*/  BRA `(.L_x_146) ;  /* 0xffffffbc00407947 */ /* 0x000fea000383ffff */
.L_x_92:
[----:B-1----:R1:W3:Y:S02]  /*8da0*/  SYNCS.PHASECHK.TRANS64.TRYWAIT P1, [R3+URZ+0x60], R0 ;  /* 0x00006000030075a7 */ /* 0x0022e400080211ff */
[----:B---3--:R-:W-:Y:S05]  /*8db0*/  @!P1 NANOSLEEP.SYNCS 0x989680 ;  /* 0x009896800000995d */ /* 0x008fea0003900000 */
[----:B------:R-:W3:Y:S02]  /*8dc0*/  @!P1 SYNCS.PHASECHK.TRANS64 P1, [R3+URZ+0x60], R0 ;  /* 0x00006000030095a7 */ /* 0x000ee400080210ff */
[----:B---3--:R-:W-:Y:S05]  /*8dd0*/  @!P1 BRA `(.L_x_92) ;  /* 0xfffffffc00f09947 */ /* 0x008fea000383ffff */
[----:B------:R-:W-:Y:S05]  /*8de0*/  BRA `(.L_x_91) ;  /* 0xffffffc800687947 */ /* 0x000fea000383ffff */
.L_x_94:
[----:B---3--:R3:W4:Y:S02]  /*8df0*/  SYNCS.PHASECHK.TRANS64.TRYWAIT P0, [R116+URZ+0xb0], R5 ;  /* 0x0000b005740075a7 */ /* 0x00872400080011ff */
[----:B----4-:R-:W-:Y:S05]  /*8e00*/  @!P0 NANOSLEEP.SYNCS 0x989680 ;  /* 0x009896800000895d */ /* 0x010fea0003900000 */
[----:B------:R-:W4:Y:S02]  /*8e10*/  @!P0 SYNCS.PHASECHK.TRANS64 P0, [R116+URZ+0xb0], R5 ;  /* 0x0000b005740085a7 */ /* 0x000f2400080010ff */
[----:B----4-:R-:W-:Y:S05]  /*8e20*/  @!P0 BRA `(.L_x_94) ;  /* 0xfffffffc00f08947 */ /* 0x010fea000383ffff */
[----:B------:R-:W-:Y:S05]  /*8e30*/  BRA `(.L_x_93) ;  /* 0xffffffc800c47947 */ /* 0x000fea000383ffff */
.L_x_102:
[----:B--2---:R2:W3:Y:S02]  /*8e40*/  SYNCS.PHASECHK.TRANS64.TRYWAIT P0, [R125+URZ+0x60], R0 ;  /* 0x000060007d0075a7 */ /* 0x0044e400080011ff */
[----:B---3--:R-:W-:Y:S05]  /*8e50*/  @!P0 NANOSLEEP.SYNCS 0x989680 ;  /* 0x009896800000895d */ /* 0x008fea0003900000 */
[----:B------:R-:W3:Y:S02]  /*8e60*/  @!P0 SYNCS.PHASECHK.TRANS64 P0, [R125+URZ+0x60], R0 ;  /* 0x000060007d0085a7 */ /* 0x000ee400080010ff */
[----:B---3--:R-:W-:Y:S05]  /*8e70*/  @!P0 BRA `(.L_x_102) ;  /* 0xfffffffc00f08947 */ /* 0x008fea000383ffff */
[----:B------:R-:W-:Y:S05]  /*8e80*/  BRA `(.L_x_101) ;  /* 0xffffffdc00c87947 */ /* 0x000fea000383ffff */
        .weak           $__internal_0_$__cuda_sm10x_tcgen05_guardrail_trap_col_being_dealloced_not_returned_by_alloc
        .type           $__internal_0_$__cuda_sm10x_tcgen05_guardrail_trap_col_being_dealloced_not_returned_by_alloc,@function
        .size           $__internal_0_$__cuda_sm10x_tcgen05_guardrail_trap_col_being_dealloced_not_returned_by_alloc,($__internal_1_$__cuda_sm10x_tcgen05_guardrail_trap_phase_invalid_during_alloc - $__internal_0_$__cuda_sm10x_tcgen05_guardrail_trap_col_being_dealloced_not_returned_by_alloc)
$__internal_0_$__cuda_sm10x_tcgen05_guardrail_trap_col_being_dealloced_not_returned_by_alloc:
[----:B------:R-:W-:Y:S05]  /*8e90*/  BPT.TRAP 0x1 ;  /* 0x000000040000795c */ /* 0x000fea0000300000 */
[----:B------:R-:W-:-:S04]  /*8ea0*/  HFMA2 R3, -RZ, RZ, 0, 0 ;  /* 0x00000000ff037431 */ /* 0x000fc800000001ff */
[----:B------:R-:W-:Y:S05]  /*8eb0*/  RET.REL.NODEC R2 `(_ZN7cutlass13device_kernelINS_4gemm6kernel13GemmUniversalIN4cute5tupleIJiiiiEEENS1_10collective13CollectiveMmaINS1_35MainloopSm100TmaUmmaWarpSpecializedILi6ELi2ELi4ENS5_IJNS4_1CILi1EEESB_SB_EEEEENS5_IJNSA_ILi128EEESE_SE_EEEaNS5_IJlSB_lEEEaSG_NS4_8TiledMMAINS4_8MMA_AtomIJNS4_15SM100_MMA_S8_SSIaaiLi128ELi128ELNS4_4UMMA5MajorE0ELSL_0ELNSK_8SaturateE0EEEEEENS4_6LayoutISC_NS5_IJNSA_ILi0EEESQ_SQ_EEEEENS5_IJNS4_10UnderscoreEST_ST_EEEEENS4_13SM90_TMA_LOADENS4_14ComposedLayoutINS4_7SwizzleILi3ELi4ELi3EEENS4_18smem_ptr_flag_bitsILi8EEENSP_INS5_IJNSA_ILi8EEESE_EEENS5_IJSE_SB_EEEEEEEvNS4_8identityESW_S16_vS17_EENS_8epilogue10collective18CollectiveEpilogueINS19_23Sm100TmaWarpSpecializedILi2ELi2ELi64ELb0ELb0EEEJSF_NS5_IJNSP_ISE_SB_EENSP_INSA_ILi64EEESB_EEEEEaSG_aSG_NS19_6fusion15FusionCallbacksIS1D_NS1I_17LinearCombinationIaiaiLNS_15FloatRoundStyleE2EEESF_S1H_JEEENS4_5SM1004TMEM4LOAD26SM100_TMEM_LOAD_32dp32b64xESW_NSX_INSY_ILi2ELi4ELi3EEES11_NSP_INS5_IJS12_S1F_EEENS5_IJS1F_SB_EEEEEEENS4_39AutoVectorizingCopyWithAssumedAlignmentILi128EEENS4_14SM90_TMA_STOREES1W_S1Y_S1Y_EEEvvEEEEvNT_6ParamsE) ;  /* 0xffffff7002507950 */ /* 0x000fea0003c3ffff */
        .weak           $__internal_1_$__cuda_sm10x_tcgen05_guardrail_trap_phase_invalid_during_alloc
        .type           $__internal_1_$__cuda_sm10x_tcgen05_guardrail_trap_phase_invalid_during_alloc,@function
        .size           $__internal_1_$__cuda_sm10x_tcgen05_guardrail_trap_phase_invalid_during_alloc,($__internal_2_$__cuda_sm10x_tcgen05_guardrail_trap_unallocated_columns_being_dealloced - $__internal_1_$__cuda_sm10x_tcgen05_guardrail_trap_phase_invalid_during_alloc)
$__internal_1_$__cuda_sm10x_tcgen05_guardrail_trap_phase_invalid_during_alloc:
[----:B------:R-:W-:Y:S05]  /*8ec0*/  BPT.TRAP 0x1 ;  /* 0x000000040000795c */ /* 0x000fea0000300000 */
[----:B------:R-:W-:-:S04]  /*8ed0*/  MOV R3, 0x0 ;  /* 0x0000000000037802 */ /* 0x000fc80000000f00 */
[----:B------:R-:W-:Y:S05]  /*8ee0*/  RET.REL.NODEC R2 `(_ZN7cutlass13device_kernelINS_4gemm6kernel13GemmUniversalIN4cute5tupleIJiiiiEEENS1_10collective13CollectiveMmaINS1_35MainloopSm100TmaUmmaWarpSpecializedILi6ELi2ELi4ENS5_IJNS4_1CILi1EEESB_SB_EEEEENS5_IJNSA_ILi128EEESE_SE_EEEaNS5_IJlSB_lEEEaSG_NS4_8TiledMMAINS4_8MMA_AtomIJNS4_15SM100_MMA_S8_SSIaaiLi128ELi128ELNS4_4UMMA5MajorE0ELSL_0ELNSK_8SaturateE0EEEEEENS4_6LayoutISC_NS5_IJNSA_ILi0EEESQ_SQ_EEEEENS5_IJNS4_10UnderscoreEST_ST_EEEEENS4_13SM90_TMA_LOADENS4_14ComposedLayoutINS4_7SwizzleILi3ELi4ELi3EEENS4_18smem_ptr_flag_bitsILi8EEENSP_INS5_IJNSA_ILi8EEESE_EEENS5_IJSE_SB_EEEEEEEvNS4_8identityESW_S16_vS17_EENS_8epilogue10collective18CollectiveEpilogueINS19_23Sm100TmaWarpSpecializedILi2ELi2ELi64ELb0ELb0EEEJSF_NS5_IJNSP_ISE_SB_EENSP_INSA_ILi64EEESB_EEEEEaSG_aSG_NS19_6fusion15FusionCallbacksIS1D_NS1I_17LinearCombinationIaiaiLNS_15FloatRoundStyleE2EEESF_S1H_JEEENS4_5SM1004TMEM4LOAD26SM100_TMEM_LOAD_32dp32b64xESW_NSX_INSY_ILi2ELi4ELi3EEES11_NSP_INS5_IJS12_S1F_EEENS5_IJS1F_SB_EEEEEEENS4_39AutoVectorizingCopyWithAssumedAlignmentILi128EEENS4_14SM90_TMA_STOREES1W_S1Y_S1Y_EEEvvEEEEvNT_6ParamsE) ;  /* 0xffffff7002447950 */ /* 0x000fea0003c3ffff */
        .weak           $__internal_2_$__cuda_sm10x_tcgen05_guardrail_trap_unallocated_columns_being_dealloced
        .type           $__internal_2_$__cuda_sm10x_tcgen05_guardrail_trap_unallocated_columns_being_dealloced,@function
        .size           $__internal_2_$__cuda_sm10x_tcgen05_guardrail_trap_unallocated_columns_being_dealloced,(.L_x_148 - $__internal_2_$__cuda_sm10x_tcgen05_guardrail_trap_unallocated_columns_being_dealloced)
$__internal_2_$__cuda_sm10x_tcgen05_guardrail_trap_unallocated_columns_being_dealloced:
[----:B------:R-:W-:Y:S05]  /*8ef0*/  BPT.TRAP 0x1 ;  /* 0x000000040000795c */ /* 0x000fea0000300000 */
[----:B------:R-:W-:-:S04]  /*8f00*/  HFMA2 R3, -RZ, RZ, 0, 0 ;  /* 0x00000000ff037431 */ /* 0x000fc800000001ff */
[----:B------:R-:W-:Y:S05]  /*8f10*/  RET.REL.NODEC R2 `(_ZN7cutlass13device_kernelINS_4gemm6kernel13GemmUniversalIN4cute5tupleIJiiiiEEENS1_10collective13CollectiveMmaINS1_35MainloopSm100TmaUmmaWarpSpecializedILi6ELi2ELi4ENS5_IJNS4_1CILi1EEESB_SB_EEEEENS5_IJNSA_ILi128EEESE_SE_EEEaNS5_IJlSB_lEEEaSG_NS4_8TiledMMAINS4_8MMA_AtomIJNS4_15SM100_MMA_S8_SSIaaiLi128ELi128ELNS4_4UMMA5MajorE0ELSL_0ELNSK_8SaturateE0EEEEEENS4_6LayoutISC_NS5_IJNSA_ILi0EEESQ_SQ_EEEEENS5_IJNS4_10UnderscoreEST_ST_EEEEENS4_13SM90_TMA_LOADENS4_14ComposedLayoutINS4_7SwizzleILi3ELi4ELi3EEENS4_18smem_ptr_flag_bitsILi8EEENSP_INS5_IJNSA_ILi8EEESE_EEENS5_IJSE_SB_EEEEEEEvNS4_8identityESW_S16_vS17_EENS_8epilogue10collective18CollectiveEpilogueINS19_23Sm100TmaWarpSpecializedILi2ELi2ELi64ELb0ELb0EEEJSF_NS5_IJNSP_ISE_SB_EENSP_INSA_ILi64EEESB_EEEEEaSG_aSG_NS19_6fusion15FusionCallbacksIS1D_NS1I_17LinearCombinationIaiaiLNS_15FloatRoundStyleE2EEESF_S1H_JEEENS4_5SM1004TMEM4LOAD26SM100_TMEM_LOAD_32dp32b64xESW_NSX_INSY_ILi2ELi4ELi3EEES11_NSP_INS5_IJS12_S1F_EEENS5_IJS1F_SB_EEEEEEENS4_39AutoVectorizingCopyWithAssumedAlignmentILi128EEENS4_14SM90_TMA_STOREES1W_S1Y_S1Y_EEEvvEEEEvNT_6ParamsE) ;  /* 0xffffff7002387950 */ /* 0x000fea0003c3ffff */
.L_x_147:
[----:B------:R-:W-:-:S00]  /*8f20*/  BRA `(.L_x_147) ;  /* 0xfffffffc00fc7947 */ /* 0x000fc0000383ffff */
[----:B------:R-:W-:-:S00]  /*8f30*/  NOP ;  /* 0x0000000000007918 */ /* 0x000fc00000000000 */
        /* <DEDUP_REMOVED lines=12> */
.L_x_148:


//--------------------- .nv.global.init           --------------------------
	.section	.nv.global.init,"aw",@progbits
.nv.global.init:
	.type		$str$27,@object
	.size		$str$27,($str$28 - $str$27)
$str$27:
        /*0000*/ 	.byte	0x28, 0x61, 0x64, 0x64, 0x72, 0x65, 0x73, 0x73, 0x20, 0x26, 0x20, 0x6d, 0x61, 0x73, 0x6b, 0x29
        /*0010*/ 	.byte	0x20, 0x3d, 0x3d, 0x20, 0x30, 0x00
	.type		$str$28,@object
	.size		$str$28,($str$26 - $str$28)
$str$28:
        /*0016*/ 	.byte	0x2f, 0x74, 0x6d, 0x70, 0x2f, 0x63, 0x75, 0x74, 0x6c, 0x61, 0x73, 0x73, 0x5f, 0x73, 0x77, 0x65
        /*0026*/ 	.byte	0x65, 0x70, 0x5f, 0x73, 0x72, 0x63, 0x2f, 0x69, 0x6e, 0x63, 0x6c, 0x75, 0x64, 0x65, 0x2f, 0x63
        /*0036*/ 	.byte	0x75, 0x74, 0x65, 0x2f, 0x70, 0x6f, 0x69, 0x6e, 0x74, 0x65, 0x72, 0x5f, 0x66, 0x6c, 0x61, 0x67
        /*0046*/ 	.byte	0x67, 0x65, 0x64, 0x2e, 0x68, 0x70, 0x70, 0x00
	.type		$str$26,@object
	.size		$str$26,($str$25 - $str$26)
$str$26:
        /*004e*/ 	.byte	0x2f, 0x74, 0x6d, 0x70, 0x2f, 0x63, 0x75, 0x74, 0x6c, 0x61, 0x73, 0x73, 0x5f, 0x73, 0x77, 0x65
        /*005e*/ 	.byte	0x65, 0x70, 0x5f, 0x73, 0x72, 0x63, 0x2f, 0x69, 0x6e, 0x63, 0x6c, 0x75, 0x64, 0x65, 0x2f, 0x63
        /*006e*/ 	.byte	0x75, 0x74, 0x65, 0x2f, 0x61, 0x74, 0x6f, 0x6d, 0x2f, 0x63, 0x6f, 0x70, 0x79, 0x5f, 0x74, 0x72
        /*007e*/ 	.byte	0x61, 0x69, 0x74, 0x73, 0x5f, 0x73, 0x6d, 0x31, 0x30, 0x30, 0x2e, 0x68, 0x70, 0x70, 0x00
	.type		$str$25,@object
	.size		$str$25,(__unnamed_1 - $str$25)
$str$25:
        /*008d*/ 	.byte	0x28, 0x28, 0x75, 0x69, 0x6e, 0x74, 0x33, 0x32, 0x5f, 0x74, 0x28, 0x74, 0x68, 0x72, 0x65, 0x61
        /*009d*/ 	.byte	0x64, 0x49, 0x64, 0x78, 0x2e, 0x78, 0x29, 0x20, 0x2f, 0x20, 0x33, 0x32, 0x29, 0x20, 0x25, 0x20
        /*00ad*/ 	.byte	0x34, 0x29, 0x20, 0x3d, 0x3d, 0x20, 0x28, 0x28, 0x28, 0x74, 0x6d, 0x65, 0x6d, 0x5f, 0x61, 0x64
        /*00bd*/ 	.byte	0x64, 0x72, 0x20, 0x3e, 0x3e, 0x20, 0x31, 0x36, 0x29, 0x20, 0x2f, 0x20, 0x33, 0x32, 0x29, 0x20
        /*00cd*/ 	.byte	0x25, 0x20, 0x34, 0x29, 0x00
	.type		__unnamed_1,@object
	.size		__unnamed_1,(__unnamed_2 - __unnamed_1)
__unnamed_1:
        /*00d2*/ 	.byte	0x61, 0x75, 0x74, 0x6f, 0x20, 0x63, 0x75, 0x74, 0x65, 0x3a, 0x3a, 0x61, 0x73, 0x5f, 0x70, 0x6f
        /* <DEDUP_REMOVED lines=24> */
        /*0262*/ 	.byte	0x5d, 0x00
	.type		__unnamed_2,@object
	.size		__unnamed_2,(.L_2 - __unnamed_2)
__unnamed_2:
        /* <DEDUP_REMOVED lines=42> */
        /*0504*/ 	.byte	0x43, 0x3c, 0x30, 0x3e, 0x3e, 0x3e, 0x3e, 0x5d, 0x00
.L_2:


//--------------------- .nv.shared._ZN7cutlass13device_kernelINS_4gemm6kernel13GemmUniversalIN4cute5tupleIJiiiiEEENS1_10collective13CollectiveMmaINS1_35MainloopSm100TmaUmmaWarpSpecializedILi6ELi2ELi4ENS5_IJNS4_1CILi1EEESB_SB_EEEEENS5_IJNSA_ILi128EEESE_SE_EEEaNS5_IJlSB_lEEEaSG_NS4_8TiledMMAINS4_8MMA_AtomIJNS4_15SM100_MMA_S8_SSIaaiLi128ELi128ELNS4_4UMMA5MajorE0ELSL_0ELNSK_8SaturateE0EEEEEENS4_6LayoutISC_NS5_IJNSA_ILi0EEESQ_SQ_EEEEENS5_IJNS4_10UnderscoreEST_ST_EEEEENS4_13SM90_TMA_LOADENS4_14ComposedLayoutINS4_7SwizzleILi3ELi4ELi3EEENS4_18smem_ptr_flag_bitsILi8EEENSP_INS5_IJNSA_ILi8EEESE_EEENS5_IJSE_SB_EEEEEEEvNS4_8identityESW_S16_vS17_EENS_8epilogue10collective18CollectiveEpilogueINS19_23Sm100TmaWarpSpecializedILi2ELi2ELi64ELb0ELb0EEEJSF_NS5_IJNSP_ISE_SB_EENSP_INSA_ILi64EEESB_EEEEEaSG_aSG_NS19_6fusion15FusionCallbacksIS1D_NS1I_17LinearCombinationIaiaiLNS_15FloatRoundStyleE2EEESF_S1H_JEEENS4_5SM1004TMEM4LOAD26SM100_TMEM_LOAD_32dp32b64xESW_NSX_INSY_ILi2ELi4ELi3EEES11_NSP_INS5_IJS12_S1F_EEENS5_IJS1F_SB_EEEEEEENS4_39AutoVectorizingCopyWithAssumedAlignmentILi128EEENS4_14SM90_TMA_STOREES1W_S1Y_S1Y_EEEvvEEEEvNT_6ParamsE --------------------------
	.section	.nv.shared._ZN7cutlass13device_kernelINS_4gemm6kernel13GemmUniversalIN4cute5tupleIJiiiiEEENS1_10collective13CollectiveMmaINS1_35MainloopSm100TmaUmmaWarpSpecializedILi6ELi2ELi4ENS5_IJNS4_1CILi1EEESB_SB_EEEEENS5_IJNSA_ILi128EEESE_SE_EEEaNS5_IJlSB_lEEEaSG_NS4_8TiledMMAINS4_8MMA_AtomIJNS4_15SM100_MMA_S8_SSIaaiLi128ELi128ELNS4_4UMMA5MajorE0ELSL_0ELNSK_8SaturateE0EEEEEENS4_6LayoutISC_NS5_IJNSA_ILi0EEESQ_SQ_EEEEENS5_IJNS4_10UnderscoreEST_ST_EEEEENS4_13SM90_TMA_LOADENS4_14ComposedLayoutINS4_7SwizzleILi3ELi4ELi3EEENS4_18smem_ptr_flag_bitsILi8EEENSP_INS5_IJNSA_ILi8EEESE_EEENS5_IJSE_SB_EEEEEEEvNS4_8identityESW_S16_vS17_EENS_8epilogue10collective18CollectiveEpilogueINS19_23Sm100TmaWarpSpecializedILi2ELi2ELi64ELb0ELb0EEEJSF_NS5_IJNSP_ISE_SB_EENSP_INSA_ILi64EEESB_EEEEEaSG_aSG_NS19_6fusion15FusionCallbacksIS1D_NS1I_17LinearCombinationIaiaiLNS_15FloatRoundStyleE2EEESF_S1H_JEEENS4_5SM1004TMEM4LOAD26SM100_TMEM_LOAD_32dp32b64xESW_NSX_INSY_ILi2ELi4ELi3EEES11_NSP_INS5_IJS12_S1F_EEENS5_IJS1F_SB_EEEEEEENS4_39AutoVectorizingCopyWithAssumedAlignmentILi128EEENS4_14SM90_TMA_STOREES1W_S1Y_S1Y_EEEvvEEEEvNT_6ParamsE,"aw",@nobits
	.sectionflags	@""
	.align	16
	.zero		1024


//--------------------- .nv.shared.reserved.0     --------------------------
	.section	.nv.shared.reserved.0,"aw",@nobits
	.weak		__nv_reservedSMEM_offset_0_alias
	.size		__nv_reservedSMEM_offset_0_alias, 0, 64
	.other		__nv_reservedSMEM_offset_0_alias,@"STO_CUDA_RESERVED_SHARED STV_DEFAULT"
__nv_reservedSMEM_offset_0_alias:
	.zero		0
.nv.shared.reserved.0:
	.zero		64
	.weak		__nv_reservedSMEM_tcgen05_partition
	.type		__nv_reservedSMEM_tcgen05_partition,@object
	.size		__nv_reservedSMEM_tcgen05_partition,(.L_0 - __nv_reservedSMEM_tcgen05_partition)
__nv_reservedSMEM_tcgen05_partition:
	.zero		32
.L_0:


//--------------------- .nv.global                --------------------------
	.section	.nv.global,"aw",@nobits
.nv.global:
	.type		_ZN40_INTERNAL_9e015290_4_k_cu_df4492d7_169484cute1_E,@object
	.size		_ZN40_INTERNAL_9e015290_4_k_cu_df4492d7_169484cute1_E,(_ZN40_INTERNAL_9e015290_4_k_cu_df4492d7_169484cuda3std3__45__cpo6cbeginE - _ZN40_INTERNAL_9e015290_4_k_cu_df4492d7_169484cute1_E)
_ZN40_INTERNAL_9e015290_4_k_cu_df4492d7_169484cute1_E:
	.zero		1
	.type		_ZN40_INTERNAL_9e015290_4_k_cu_df4492d7_169484cuda3std3__45__cpo6cbeginE,@object
	.size		_ZN40_INTERNAL_9e015290_4_k_cu_df4492d7_169484cuda3std3__45__cpo6cbeginE,(_ZN40_INTERNAL_9e015290_4_k_cu_df4492d7_169484cuda3std3__48in_placeE - _ZN40_INTERNAL_9e015290_4_k_cu_df4492d7_169484cuda3std3__45__cpo6cbeginE)
_ZN40_INTERNAL_9e015290_4_k_cu_df4492d7_169484cuda3std3__45__cpo6cbeginE:
	.zero		1
	.type		_ZN40_INTERNAL_9e015290_4_k_cu_df4492d7_169484cuda3std3__48in_placeE,@object
	.size		_ZN40_INTERNAL_9e015290_4_k_cu_df4492d7_169484cuda3std3__48in_placeE,(_ZN40_INTERNAL_9e015290_4_k_cu_df4492d7_169484cuda3std6ranges3__45__cpo9iter_moveE - _ZN40_INTERNAL_9e015290_4_k_cu_df4492d7_169484cuda3std3__48in_placeE)
_ZN40_INTERNAL_9e015290_4_k_cu_df4492d7_169484cuda3std3__48in_placeE:
	.zero		1
	.type		_ZN40_INTERNAL_9e015290_4_k_cu_df4492d7_169484cuda3std6ranges3__45__cpo9iter_moveE,@object
	.size		_ZN40_INTERNAL_9e015290_4_k_cu_df4492d7_169484cuda3std6ranges3__45__cpo9iter_moveE,(_ZN40_INTERNAL_9e015290_4_k_cu_df4492d7_169484cuda3std3__45__cpo5beginE - _ZN40_INTERNAL_9e015290_4_k_cu_df4492d7_169484cuda3std6ranges3__45__cpo9iter_moveE)
_ZN40_INTERNAL_9e015290_4_k_cu_df4492d7_169484cuda3std6ranges3__45__cpo9iter_moveE:
	.zero		1
	.type		_ZN40_INTERNAL_9e015290_4_k_cu_df4492d7_169484cuda3std3__45__cpo5beginE,@object
	.size		_ZN40_INTERNAL_9e015290_4_k_cu_df4492d7_169484cuda3std3__45__cpo5beginE,(_ZN40_INTERNAL_9e015290_4_k_cu_df4492d7_169484cuda3std3__442_GLOBAL__N__9e015290_4_k_cu_df4492d7_169486ignoreE - _ZN40_INTERNAL_9e015290_4_k_cu_df4492d7_169484cuda3std3__45__cpo5beginE)
_ZN40_INTERNAL_9e015290_4_k_cu_df4492d7_169484cuda3std3__45__cpo5beginE:
	.zero		1
	.type		_ZN40_INTERNAL_9e015290_4_k_cu_df4492d7_169484cuda3std3__442_GLOBAL__N__9e015290_4_k_cu_df4492d7_169486ignoreE,@object
	.size		_ZN40_INTERNAL_9e015290_4_k_cu_df4492d7_169484cuda3std3__442_GLOBAL__N__9e015290_4_k_cu_df4492d7_169486ignoreE,(_ZN40_INTERNAL_9e015290_4_k_cu_df4492d7_169484cute7productE - _ZN40_INTERNAL_9e015290_4_k_cu_df4492d7_169484cuda3std3__442_GLOBAL__N__9e015290_4_k_cu_df4492d7_169486ignoreE)
_ZN40_INTERNAL_9e015290_4_k_cu_df4492d7_169484cuda3std3__442_GLOBAL__N__9e015290_4_k_cu_df4492d7_169486ignoreE:
	.zero		1
	.type		_ZN40_INTERNAL_9e015290_4_k_cu_df4492d7_169484cute7productE,@object
	.size		_ZN40_INTERNAL_9e015290_4_k_cu_df4492d7_169484cute7productE,(_ZN40_INTERNAL_9e015290_4_k_cu_df4492d7_169484cuda3std3__45__cpo3endE - _ZN40_INTERNAL_9e015290_4_k_cu_df4492d7_169484cute7productE)
_ZN40_INTERNAL_9e015290_4_k_cu_df4492d7_169484cute7productE:
	.zero		1
	.type		_ZN40_INTERNAL_9e015290_4_k_cu_df4492d7_169484cuda3std3__45__cpo3endE,@object
	.size		_ZN40_INTERNAL_9e015290_4_k_cu_df4492d7_169484cuda3std3__45__cpo3endE,(_ZN40_INTERNAL_9e015290_4_k_cu_df4492d7_169484cuda3std3__419piecewise_constructE - _ZN40_INTERNAL_9e015290_4_k_cu_df4492d7_169484cuda3std3__45__cpo3endE)
_ZN40_INTERNAL_9e015290_4_k_cu_df4492d7_169484cuda3std3__45__cpo3endE:
	.zero		1
	.type		_ZN40_INTERNAL_9e015290_4_k_cu_df4492d7_169484cuda3std3__419piecewise_constructE,@object
	.size		_ZN40_INTERNAL_9e015290_4_k_cu_df4492d7_169484cuda3std3__419piecewise_constructE,(_ZN40_INTERNAL_9e015290_4_k_cu_df4492d7_169484cuda3std3__45__cpo4cendE - _ZN40_INTERNAL_9e015290_4_k_cu_df4492d7_169484cuda3std3__419piecewise_constructE)
_ZN40_INTERNAL_9e015290_4_k_cu_df4492d7_169484cuda3std3__419piecewise_constructE:
	.zero		1
	.type		_ZN40_INTERNAL_9e015290_4_k_cu_df4492d7_169484cuda3std3__45__cpo4cendE,@object
	.size		_ZN40_INTERNAL_9e015290_4_k_cu_df4492d7_169484cuda3std3__45__cpo4cendE,(_ZN40_INTERNAL_9e015290_4_k_cu_df4492d7_169484cuda3std6ranges3__45__cpo4swapE - _ZN40_INTERNAL_9e015290_4_k_cu_df4492d7_169484cuda3std3__45__cpo4cendE)
_ZN40_INTERNAL_9e015290_4_k_cu_df4492d7_169484cuda3std3__45__cpo4cendE:
	.zero		1
	.type		_ZN40_INTERNAL_9e015290_4_k_cu_df4492d7_169484cuda3std6ranges3__45__cpo4swapE,@object
	.size		_ZN40_INTERNAL_9e015290_4_k_cu_df4492d7_169484cuda3std6ranges3__45__cpo4swapE,(.L_10 - _ZN40_INTERNAL_9e015290_4_k_cu_df4492d7_169484cuda3std6ranges3__45__cpo4swapE)
_ZN40_INTERNAL_9e015290_4_k_cu_df4492d7_169484cuda3std6ranges3__45__cpo4swapE:
	.zero		1
.L_10:


//--------------------- .nv.constant0._ZN7cutlass13device_kernelINS_4gemm6kernel13GemmUniversalIN4cute5tupleIJiiiiEEENS1_10collective13CollectiveMmaINS1_35MainloopSm100TmaUmmaWarpSpecializedILi6ELi2ELi4ENS5_IJNS4_1CILi1EEESB_SB_EEEEENS5_IJNSA_ILi128EEESE_SE_EEEaNS5_IJlSB_lEEEaSG_NS4_8TiledMMAINS4_8MMA_AtomIJNS4_15SM100_MMA_S8_SSIaaiLi128ELi128ELNS4_4UMMA5MajorE0ELSL_0ELNSK_8SaturateE0EEEEEENS4_6LayoutISC_NS5_IJNSA_ILi0EEESQ_SQ_EEEEENS5_IJNS4_10UnderscoreEST_ST_EEEEENS4_13SM90_TMA_LOADENS4_14ComposedLayoutINS4_7SwizzleILi3ELi4ELi3EEENS4_18smem_ptr_flag_bitsILi8EEENSP_INS5_IJNSA_ILi8EEESE_EEENS5_IJSE_SB_EEEEEEEvNS4_8identityESW_S16_vS17_EENS_8epilogue10collective18CollectiveEpilogueINS19_23Sm100TmaWarpSpecializedILi2ELi2ELi64ELb0ELb0EEEJSF_NS5_IJNSP_ISE_SB_EENSP_INSA_ILi64EEESB_EEEEEaSG_aSG_NS19_6fusion15FusionCallbacksIS1D_NS1I_17LinearCombinationIaiaiLNS_15FloatRoundStyleE2EEESF_S1H_JEEENS4_5SM1004TMEM4LOAD26SM100_TMEM_LOAD_32dp32b64xESW_NSX_INSY_ILi2ELi4ELi3EEES11_NSP_INS5_IJS12_S1F_EEENS5_IJS1F_SB_EEEEEEENS4_39AutoVectorizingCopyWithAssumedAlignmentILi128EEENS4_14SM90_TMA_STOREES1W_S1Y_S1Y_EEEvvEEEEvNT_6ParamsE --------------------------
	.section	.nv.constant0._ZN7cutlass13device_kernelINS_4gemm6kernel13GemmUniversalIN4cute5tupleIJiiiiEEENS1_10collective13CollectiveMmaINS1_35MainloopSm100TmaUmmaWarpSpecializedILi6ELi2ELi4ENS5_IJNS4_1CILi1EEESB_SB_EEEEENS5_IJNSA_ILi128EEESE_SE_EEEaNS5_IJlSB_lEEEaSG_NS4_8TiledMMAINS4_8MMA_AtomIJNS4_15SM100_MMA_S8_SSIaaiLi128ELi128ELNS4_4UMMA5MajorE0ELSL_0ELNSK_8SaturateE0EEEEEENS4_6LayoutISC_NS5_IJNSA_ILi0EEESQ_SQ_EEEEENS5_IJNS4_10UnderscoreEST_ST_EEEEENS4_13SM90_TMA_LOADENS4_14ComposedLayoutINS4_7SwizzleILi3ELi4ELi3EEENS4_18smem_ptr_flag_bitsILi8EEENSP_INS5_IJNSA_ILi8EEESE_EEENS5_IJSE_SB_EEEEEEEvNS4_8identityESW_S16_vS17_EENS_8epilogue10collective18CollectiveEpilogueINS19_23Sm100TmaWarpSpecializedILi2ELi2ELi64ELb0ELb0EEEJSF_NS5_IJNSP_ISE_SB_EENSP_INSA_ILi64EEESB_EEEEEaSG_aSG_NS19_6fusion15FusionCallbacksIS1D_NS1I_17LinearCombinationIaiaiLNS_15FloatRoundStyleE2EEESF_S1H_JEEENS4_5SM1004TMEM4LOAD26SM100_TMEM_LOAD_32dp32b64xESW_NSX_INSY_ILi2ELi4ELi3EEES11_NSP_INS5_IJS12_S1F_EEENS5_IJS1F_SB_EEEEEEENS4_39AutoVectorizingCopyWithAssumedAlignmentILi128EEENS4_14SM90_TMA_STOREES1W_S1Y_S1Y_EEEvvEEEEvNT_6ParamsE,"a",@progbits
	.sectionflags	@""
	.align	4
.nv.constant0._ZN7cutlass13device_kernelINS_4gemm6kernel13GemmUniversalIN4cute5tupleIJiiiiEEENS1_10collective13CollectiveMmaINS1_35MainloopSm100TmaUmmaWarpSpecializedILi6ELi2ELi4ENS5_IJNS4_1CILi1EEESB_SB_EEEEENS5_IJNSA_ILi128EEESE_SE_EEEaNS5_IJlSB_lEEEaSG_NS4_8TiledMMAINS4_8MMA_AtomIJNS4_15SM100_MMA_S8_SSIaaiLi128ELi128ELNS4_4UMMA5MajorE0ELSL_0ELNSK_8SaturateE0EEEEEENS4_6LayoutISC_NS5_IJNSA_ILi0EEESQ_SQ_EEEEENS5_IJNS4_10UnderscoreEST_ST_EEEEENS4_13SM90_TMA_LOADENS4_14ComposedLayoutINS4_7SwizzleILi3ELi4ELi3EEENS4_18smem_ptr_flag_bitsILi8EEENSP_INS5_IJNSA_ILi8EEESE_EEENS5_IJSE_SB_EEEEEEEvNS4_8identityESW_S16_vS17_EENS_8epilogue10collective18CollectiveEpilogueINS19_23Sm100TmaWarpSpecializedILi2ELi2ELi64ELb0ELb0EEEJSF_NS5_IJNSP_ISE_SB_EENSP_INSA_ILi64EEESB_EEEEEaSG_aSG_NS19_6fusion15FusionCallbacksIS1D_NS1I_17LinearCombinationIaiaiLNS_15FloatRoundStyleE2EEESF_S1H_JEEENS4_5SM1004TMEM4LOAD26SM100_TMEM_LOAD_32dp32b64xESW_NSX_INSY_ILi2ELi4ELi3EEES11_NSP_INS5_IJS12_S1F_EEENS5_IJS1F_SB_EEEEEEENS4_39AutoVectorizingCopyWithAssumedAlignmentILi128EEENS4_14SM90_TMA_STOREES1W_S1Y_S1Y_EEEvvEEEEvNT_6ParamsE:
	.zero		2944


//--------------------- SYMBOLS --------------------------

	.type		.nv.reservedSmem.offset0,@object
	.size		.nv.reservedSmem.offset0,0x4
	.type		.nv.reservedSmem.cap,@object
	.size		.nv.reservedSmem.cap,0x4
	.type		__assertfail,@function
